def attn_fwd(
    Q,
    K,
    V,
    Out,
    Lse,
    sm_scale,
    stride_qz,
    stride_qh,
    stride_qm,
    stride_qk,
    stride_kz,
    stride_kh,
    stride_kn,
    stride_kk,
    stride_vz,
    stride_vh,
    stride_vn,
    stride_vk,
    stride_oz,
    stride_oh,
    stride_om,
    stride_ok,
    seqlen_q,
    seqlen_k,
    BLOCK_M: tl.constexpr,
    BLOCK_N: tl.constexpr,
    HEAD_DIM: tl.constexpr,
    CAUSAL: tl.constexpr,
):
    start_m = tl.program_id(0)
    off_hz = tl.program_id(1)
    q_off = off_hz * stride_qh
    k_off = off_hz * stride_kh
    v_off = off_hz * stride_vh
    offs_m = start_m * BLOCK_M + tl.arange(0, BLOCK_M)
    offs_d = tl.arange(0, HEAD_DIM)
    offs_n = tl.arange(0, BLOCK_N)
    q_ptrs = Q + q_off + offs_m[:, None] * stride_qm + offs_d[None, :] * stride_qk
    k_ptrs = K + k_off + offs_d[:, None] * stride_kk + offs_n[None, :] * stride_kn
    v_ptrs = V + v_off + offs_n[:, None] * stride_vn + offs_d[None, :] * stride_vk
    m_i = tl.full([BLOCK_M], float("-inf"), dtype=tl.float32)
    l_i = tl.zeros([BLOCK_M], dtype=tl.float32) + 1.0
    acc = tl.zeros([BLOCK_M, HEAD_DIM], dtype=tl.float32)
    q = tl.load(q_ptrs)
    acc, l_i, m_i = _attn_fwd_inner(
        acc,
        l_i,
        m_i,
        q,
        k_ptrs,
        v_ptrs,
        sm_scale,
        stride_kn,
        stride_vn,
        start_m,
        seqlen_k,
        BLOCK_M,
        BLOCK_N,
        HEAD_DIM,
        CAUSAL,
    )
    acc = acc / l_i[:, None]
    lse = m_i + tl.math.log2(l_i) / 1.4426950408889634
    o_ptrs = (
        Out
        + off_hz * stride_oh
        + offs_m[:, None] * stride_om
        + offs_d[None, :] * stride_ok
    )
    tl.store(o_ptrs, acc.to(Out.dtype.element_ty))
    tl.store(Lse + off_hz * seqlen_q + offs_m, lse)

# config = {"BLOCK_M": 256, "BLOCK_N": 64, "HEAD_DIM": 16, "arch": "sm_80", "causal": true, "dtype": "bf16", "num_stages": 2, "num_warps": 8}
# arch = sm_80


// ===== COMPILED SASS (sm_80) =====

	.target	sm_80

	.elftype	@"ET_EXEC"


//--------------------- .note.nv.tkinfo           --------------------------
	.section	.note.nv.tkinfo,"",@"SHT_NOTE"
	.sectionflags	@"SHF_NOTE_NV_TKINFO"
	.tkinfo
        /*0018*/ 	.word	0x00000002
        /*0030*/ 	.string	""
        /*0030*/ 	.string	"ptxas"
        /*0030*/ 	.string	"Cuda compilation tools, release 13.0, V13.0.88"
        /*0030*/ 	.string	"Build cuda_13.0.r13.0/compiler.36424714_0"
        /*0030*/ 	.string	"-v  -suppress-debug-info  -lineinfo  -arch sm_80 "



//--------------------- .note.nv.cuinfo           --------------------------
	.section	.note.nv.cuinfo,"",@"SHT_NOTE"
	.sectionflags	@"SHF_NOTE_NV_CUINFO"
        /*0018*/ 	.short	0x0002
        /*001a*/ 	.short	0x0050
        /*001c*/ 	.short	0x0082
	.zero		2


//--------------------- .nv.info                  --------------------------
	.section	.nv.info,"",@"SHT_CUDA_INFO"
	.align	4


	//----- nvinfo : EIATTR_REGCOUNT
	.align		4
        /*0000*/ 	.byte	0x04, 0x2f
        /*0002*/ 	.short	(.L_2 - .L_1)
	.align		4
.L_1:
        /*0004*/ 	.word	index@(attn_fwd)
        /*0008*/ 	.word	0x000000b3


	//----- nvinfo : EIATTR_FRAME_SIZE
	.align		4
.L_2:
        /*000c*/ 	.byte	0x04, 0x11
        /*000e*/ 	.short	(.L_4 - .L_3)
	.align		4
.L_3:
        /*0010*/ 	.word	index@(attn_fwd)
        /*0014*/ 	.word	0x00000000


	//----- nvinfo : EIATTR_MIN_STACK_SIZE
	.align		4
.L_4:
        /*0018*/ 	.byte	0x04, 0x12
        /*001a*/ 	.short	(.L_6 - .L_5)
	.align		4
.L_5:
        /*001c*/ 	.word	index@(attn_fwd)
        /*0020*/ 	.word	0x00000000
.L_6:


//--------------------- .nv.info.attn_fwd         --------------------------
	.section	.nv.info.attn_fwd,"",@"SHT_CUDA_INFO"
	.sectionflags	@""
	.align	4


	//----- nvinfo : EIATTR_CUDA_API_VERSION
	.align		4
        /*0000*/ 	.byte	0x04, 0x37
        /*0002*/ 	.short	(.L_8 - .L_7)
.L_7:
        /*0004*/ 	.word	0x00000082


	//----- nvinfo : EIATTR_SW2861232_WAR
	.align		4
.L_8:
        /*0008*/ 	.byte	0x01, 0x35
	.zero		2


	//----- nvinfo : EIATTR_PARAM_CBANK
	.align		4
        /*000c*/ 	.byte	0x04, 0x0a
        /*000e*/ 	.short	(.L_10 - .L_9)
	.align		4
.L_9:
        /*0010*/ 	.word	index@(.nv.constant0.attn_fwd)
        /*0014*/ 	.short	0x0160
        /*0016*/ 	.short	0x0088


	//----- nvinfo : EIATTR_CBANK_PARAM_SIZE
	.align		4
.L_10:
        /*0018*/ 	.byte	0x03, 0x19
        /*001a*/ 	.short	0x0088


	//----- nvinfo : EIATTR_KPARAM_INFO
	.align		4
        /*001c*/ 	.byte	0x04, 0x17
        /*001e*/ 	.short	(.L_12 - .L_11)
.L_11:
        /*0020*/ 	.word	0x00000000
        /*0024*/ 	.short	0x0019
        /*0026*/ 	.short	0x0080
        /*0028*/ 	.byte	0x00, 0xf4, 0x21, 0x00


	//----- nvinfo : EIATTR_KPARAM_INFO
	.align		4
.L_12:
        /*002c*/ 	.byte	0x04, 0x17
        /*002e*/ 	.short	(.L_14 - .L_13)
.L_13:
        /*0030*/ 	.word	0x00000000
        /*0034*/ 	.short	0x0018
        /*0036*/ 	.short	0x0078
        /*0038*/ 	.byte	0x00, 0xf4, 0x21, 0x00


	//----- nvinfo : EIATTR_KPARAM_INFO
	.align		4
.L_14:
        /*003c*/ 	.byte	0x04, 0x17
        /*003e*/ 	.short	(.L_16 - .L_15)
.L_15:
        /*0040*/ 	.word	0x00000000
        /*0044*/ 	.short	0x0017
        /*0046*/ 	.short	0x0070
        /*0048*/ 	.byte	0x00, 0xf0, 0x11, 0x00


	//----- nvinfo : EIATTR_KPARAM_INFO
	.align		4
.L_16:
        /*004c*/ 	.byte	0x04, 0x17
        /*004e*/ 	.short	(.L_18 - .L_17)
.L_17:
        /*0050*/ 	.word	0x00000000
        /*0054*/ 	.short	0x0016
        /*0056*/ 	.short	0x006c
        /*0058*/ 	.byte	0x00, 0xf0, 0x11, 0x00


	//----- nvinfo : EIATTR_KPARAM_INFO
	.align		4
.L_18:
        /*005c*/ 	.byte	0x04, 0x17
        /*005e*/ 	.short	(.L_20 - .L_19)
.L_19:
        /*0060*/ 	.word	0x00000000
        /*0064*/ 	.short	0x0015
        /*0066*/ 	.short	0x0068
        /*0068*/ 	.byte	0x00, 0xf0, 0x11, 0x00


	//----- nvinfo : EIATTR_KPARAM_INFO
	.align		4
.L_20:
        /*006c*/ 	.byte	0x04, 0x17
        /*006e*/ 	.short	(.L_22 - .L_21)
.L_21:
        /*0070*/ 	.word	0x00000000
        /*0074*/ 	.short	0x0014
        /*0076*/ 	.short	0x0064
        /*0078*/ 	.byte	0x00, 0xf0, 0x11, 0x00


	//----- nvinfo : EIATTR_KPARAM_INFO
	.align		4
.L_22:
        /*007c*/ 	.byte	0x04, 0x17
        /*007e*/ 	.short	(.L_24 - .L_23)
.L_23:
        /*0080*/ 	.word	0x00000000
        /*0084*/ 	.short	0x0013
        /*0086*/ 	.short	0x0060
        /*0088*/ 	.byte	0x00, 0xf0, 0x11, 0x00


	//----- nvinfo : EIATTR_KPARAM_INFO
	.align		4
.L_24:
        /*008c*/ 	.byte	0x04, 0x17
        /*008e*/ 	.short	(.L_26 - .L_25)
.L_25:
        /*0090*/ 	.word	0x00000000
        /*0094*/ 	.short	0x0012
        /*0096*/ 	.short	0x005c
        /*0098*/ 	.byte	0x00, 0xf0, 0x11, 0x00


	//----- nvinfo : EIATTR_KPARAM_INFO
	.align		4
.L_26:
        /*009c*/ 	.byte	0x04, 0x17
        /*009e*/ 	.short	(.L_28 - .L_27)
.L_27:
        /*00a0*/ 	.word	0x00000000
        /*00a4*/ 	.short	0x0011
        /*00a6*/ 	.short	0x0058
        /*00a8*/ 	.byte	0x00, 0xf0, 0x11, 0x00


	//----- nvinfo : EIATTR_KPARAM_INFO
	.align		4
.L_28:
        /*00ac*/ 	.byte	0x04, 0x17
        /*00ae*/ 	.short	(.L_30 - .L_29)
.L_29:
        /*00b0*/ 	.word	0x00000000
        /*00b4*/ 	.short	0x0010
        /*00b6*/ 	.short	0x0054
        /*00b8*/ 	.byte	0x00, 0xf0, 0x11, 0x00


	//----- nvinfo : EIATTR_KPARAM_INFO
	.align		4
.L_30:
        /*00bc*/ 	.byte	0x04, 0x17
        /*00be*/ 	.short	(.L_32 - .L_31)
.L_31:
        /*00c0*/ 	.word	0x00000000
        /*00c4*/ 	.short	0x000f
        /*00c6*/ 	.short	0x0050
        /*00c8*/ 	.byte	0x00, 0xf0, 0x11, 0x00


	//----- nvinfo : EIATTR_KPARAM_INFO
	.align		4
.L_32:
        /*00cc*/ 	.byte	0x04, 0x17
        /*00ce*/ 	.short	(.L_34 - .L_33)
.L_33:
        /*00d0*/ 	.word	0x00000000
        /*00d4*/ 	.short	0x000e
        /*00d6*/ 	.short	0x004c
        /*00d8*/ 	.byte	0x00, 0xf0, 0x11, 0x00


	//----- nvinfo : EIATTR_KPARAM_INFO
	.align		4
.L_34:
        /*00dc*/ 	.byte	0x04, 0x17
        /*00de*/ 	.short	(.L_36 - .L_35)
.L_35:
        /*00e0*/ 	.word	0x00000000
        /*00e4*/ 	.short	0x000d
        /*00e6*/ 	.short	0x0048
        /*00e8*/ 	.byte	0x00, 0xf0, 0x11, 0x00


	//----- nvinfo : EIATTR_KPARAM_INFO
	.align		4
.L_36:
        /*00ec*/ 	.byte	0x04, 0x17
        /*00ee*/ 	.short	(.L_38 - .L_37)
.L_37:
        /*00f0*/ 	.word	0x00000000
        /*00f4*/ 	.short	0x000c
        /*00f6*/ 	.short	0x0044
        /*00f8*/ 	.byte	0x00, 0xf0, 0x11, 0x00


	//----- nvinfo : EIATTR_KPARAM_INFO
	.align		4
.L_38:
        /*00fc*/ 	.byte	0x04, 0x17
        /*00fe*/ 	.short	(.L_40 - .L_39)
.L_39:
        /*0100*/ 	.word	0x00000000
        /*0104*/ 	.short	0x000b
        /*0106*/ 	.short	0x0040
        /*0108*/ 	.byte	0x00, 0xf0, 0x11, 0x00


	//----- nvinfo : EIATTR_KPARAM_INFO
	.align		4
.L_40:
        /*010c*/ 	.byte	0x04, 0x17
        /*010e*/ 	.short	(.L_42 - .L_41)
.L_41:
        /*0110*/ 	.word	0x00000000
        /*0114*/ 	.short	0x000a
        /*0116*/ 	.short	0x003c
        /*0118*/ 	.byte	0x00, 0xf0, 0x11, 0x00


	//----- nvinfo : EIATTR_KPARAM_INFO
	.align		4
.L_42:
        /*011c*/ 	.byte	0x04, 0x17
        /*011e*/ 	.short	(.L_44 - .L_43)
.L_43:
        /*0120*/ 	.word	0x00000000
        /*0124*/ 	.short	0x0009
        /*0126*/ 	.short	0x0038
        /*0128*/ 	.byte	0x00, 0xf0, 0x11, 0x00


	//----- nvinfo : EIATTR_KPARAM_INFO
	.align		4
.L_44:
        /*012c*/ 	.byte	0x04, 0x17
        /*012e*/ 	.short	(.L_46 - .L_45)
.L_45:
        /*0130*/ 	.word	0x00000000
        /*0134*/ 	.short	0x0008
        /*0136*/ 	.short	0x0034
        /*0138*/ 	.byte	0x00, 0xf0, 0x11, 0x00


	//----- nvinfo : EIATTR_KPARAM_INFO
	.align		4
.L_46:
        /*013c*/ 	.byte	0x04, 0x17
        /*013e*/ 	.short	(.L_48 - .L_47)
.L_47:
        /*0140*/ 	.word	0x00000000
        /*0144*/ 	.short	0x0007
        /*0146*/ 	.short	0x0030
        /*0148*/ 	.byte	0x00, 0xf0, 0x11, 0x00


	//----- nvinfo : EIATTR_KPARAM_INFO
	.align		4
.L_48:
        /*014c*/ 	.byte	0x04, 0x17
        /*014e*/ 	.short	(.L_50 - .L_49)
.L_49:
        /*0150*/ 	.word	0x00000000
        /*0154*/ 	.short	0x0006
        /*0156*/ 	.short	0x002c
        /*0158*/ 	.byte	0x00, 0xf0, 0x11, 0x00


	//----- nvinfo : EIATTR_KPARAM_INFO
	.align		4
.L_50:
        /*015c*/ 	.byte	0x04, 0x17
        /*015e*/ 	.short	(.L_52 - .L_51)
.L_51:
        /*0160*/ 	.word	0x00000000
        /*0164*/ 	.short	0x0005
        /*0166*/ 	.short	0x0028
        /*0168*/ 	.byte	0x00, 0xf0, 0x11, 0x00


	//----- nvinfo : EIATTR_KPARAM_INFO
	.align		4
.L_52:
        /*016c*/ 	.byte	0x04, 0x17
        /*016e*/ 	.short	(.L_54 - .L_53)
.L_53:
        /*0170*/ 	.word	0x00000000
        /*0174*/ 	.short	0x0004
        /*0176*/ 	.short	0x0020
        /*0178*/ 	.byte	0x00, 0xf4, 0x21, 0x00


	//----- nvinfo : EIATTR_KPARAM_INFO
	.align		4
.L_54:
        /*017c*/ 	.byte	0x04, 0x17
        /*017e*/ 	.short	(.L_56 - .L_55)
.L_55:
        /*0180*/ 	.word	0x00000000
        /*0184*/ 	.short	0x0003
        /*0186*/ 	.short	0x0018
        /*0188*/ 	.byte	0x00, 0xf4, 0x21, 0x00


	//----- nvinfo : EIATTR_KPARAM_INFO
	.align		4
.L_56:
        /*018c*/ 	.byte	0x04, 0x17
        /*018e*/ 	.short	(.L_58 - .L_57)
.L_57:
        /*0190*/ 	.word	0x00000000
        /*0194*/ 	.short	0x0002
        /*0196*/ 	.short	0x0010
        /*0198*/ 	.byte	0x00, 0xf4, 0x21, 0x00


	//----- nvinfo : EIATTR_KPARAM_INFO
	.align		4
.L_58:
        /*019c*/ 	.byte	0x04, 0x17
        /*019e*/ 	.short	(.L_60 - .L_59)
.L_59:
        /*01a0*/ 	.word	0x00000000
        /*01a4*/ 	.short	0x0001
        /*01a6*/ 	.short	0x0008
        /*01a8*/ 	.byte	0x00, 0xf4, 0x21, 0x00


	//----- nvinfo : EIATTR_KPARAM_INFO
	.align		4
.L_60:
        /*01ac*/ 	.byte	0x04, 0x17
        /*01ae*/ 	.short	(.L_62 - .L_61)
.L_61:
        /*01b0*/ 	.word	0x00000000
        /*01b4*/ 	.short	0x0000
        /*01b6*/ 	.short	0x0000
        /*01b8*/ 	.byte	0x00, 0xf4, 0x21, 0x00


	//----- nvinfo : EIATTR_MAXREG_COUNT
	.align		4
.L_62:
        /*01bc*/ 	.byte	0x03, 0x1b
        /*01be*/ 	.short	0x00ff


	//----- nvinfo : EIATTR_NUM_BARRIERS
	.align		4
        /*01c0*/ 	.byte	0x02, 0x4c
        /*01c2*/ 	.byte	0x01
	.zero		1


	//----- nvinfo : EIATTR_MERCURY_ISA_VERSION
	.align		4
        /*01c4*/ 	.byte	0x03, 0x5f
        /*01c6*/ 	.short	0x0000


	//----- nvinfo : EIATTR_COOP_GROUP_MASK_REGIDS
	.align		4
        /*01c8*/ 	.byte	0x04, 0x29
        /*01ca*/ 	.short	(.L_64 - .L_63)


	//   ....[0]....
.L_63:
        /*01cc*/ 	.word	0xffffffff


	//   ....[1]....
        /*01d0*/ 	.word	0xffffffff


	//   ....[2]....
        /*01d4*/ 	.word	0xffffffff


	//   ....[3]....
        /*01d8*/ 	.word	0xffffffff


	//   ....[4]....
        /*01dc*/ 	.word	0xffffffff


	//   ....[5]....
        /*01e0*/ 	.word	0xffffffff


	//   ....[6]....
        /*01e4*/ 	.word	0xffffffff


	//   ....[7]....
        /*01e8*/ 	.word	0xffffffff


	//   ....[8]....
        /*01ec*/ 	.word	0xffffffff


	//   ....[9]....
        /*01f0*/ 	.word	0xffffffff


	//   ....[10]....
        /*01f4*/ 	.word	0xffffffff


	//   ....[11]....
        /*01f8*/ 	.word	0xffffffff


	//   ....[12]....
        /*01fc*/ 	.word	0xffffffff


	//   ....[13]....
        /*0200*/ 	.word	0xffffffff


	//   ....[14]....
        /*0204*/ 	.word	0xffffffff


	//   ....[15]....
        /*0208*/ 	.word	0xffffffff


	//----- nvinfo : EIATTR_COOP_GROUP_INSTR_OFFSETS
	.align		4
.L_64:
        /*020c*/ 	.byte	0x04, 0x28
        /*020e*/ 	.short	(.L_66 - .L_65)


	//   ....[0]....
.L_65:
        /*0210*/ 	.word	0x00001810


	//   ....[1]....
        /*0214*/ 	.word	0x00001970


	//   ....[2]....
        /*0218*/ 	.word	0x00001f80


	//   ....[3]....
        /*021c*/ 	.word	0x00002000


	//   ....[4]....
        /*0220*/ 	.word	0x00002510


	//   ....[5]....
        /*0224*/ 	.word	0x00002940


	//   ....[6]....
        /*0228*/ 	.word	0x000029a0


	//   ....[7]....
        /*022c*/ 	.word	0x00002a20


	//   ....[8]....
        /*0230*/ 	.word	0x00003bb0


	//   ....[9]....
        /*0234*/ 	.word	0x00003bd0


	//   ....[10]....
        /*0238*/ 	.word	0x00003be0


	//   ....[11]....
        /*023c*/ 	.word	0x00003bf0


	//   ....[12]....
        /*0240*/ 	.word	0x00003cf0


	//   ....[13]....
        /*0244*/ 	.word	0x00003d30


	//   ....[14]....
        /*0248*/ 	.word	0x00003d60


	//   ....[15]....
        /*024c*/ 	.word	0x00003d80


	//----- nvinfo : EIATTR_EXIT_INSTR_OFFSETS
	.align		4
.L_66:
        /*0250*/ 	.byte	0x04, 0x1c
        /*0252*/ 	.short	(.L_68 - .L_67)


	//   ....[0]....
.L_67:
        /*0254*/ 	.word	0x00005420


	//----- nvinfo : EIATTR_REQNTID
	.align		4
.L_68:
        /*0258*/ 	.byte	0x04, 0x10
        /*025a*/ 	.short	(.L_70 - .L_69)
.L_69:
        /*025c*/ 	.word	0x00000100
        /*0260*/ 	.word	0x00000001
        /*0264*/ 	.word	0x00000001
.L_70:


//--------------------- .nv.callgraph             --------------------------
	.section	.nv.callgraph,"",@"SHT_CUDA_CALLGRAPH"
	.align	4
	.sectionentsize	8
	.align		4
        /*0000*/ 	.word	0x00000000
	.align		4
        /*0004*/ 	.word	0xffffffff
	.align		4
        /*0008*/ 	.word	0x00000000
	.align		4
        /*000c*/ 	.word	0xfffffffe
	.align		4
        /*0010*/ 	.word	0x00000000
	.align		4
        /*0014*/ 	.word	0xfffffffd
	.align		4
        /*0018*/ 	.word	0x00000000
	.align		4
        /*001c*/ 	.word	0xfffffffc


//--------------------- .nv.rel.action            --------------------------
	.section	.nv.rel.action,"",@"SHT_CUDA_RELOCINFO"
	.align	8
	.sectionentsize	8
        /*0000*/ 	.byte	0x73, 0x00, 0x00, 0x00, 0x00, 0x00, 0x00, 0x00, 0x00, 0x00, 0x00, 0x11, 0x25, 0x00, 0x05, 0x36


//--------------------- .nv.constant4             --------------------------
	.section	.nv.constant4,"a",@progbits
	.align	8
	.align		8
.nv.constant4:
        /*0000*/ 	.dword	_$_str


//--------------------- .nv.constant0.attn_fwd    --------------------------
	.section	.nv.constant0.attn_fwd,"a",@progbits
	.sectionflags	@""
	.align	4
.nv.constant0.attn_fwd:
	.zero		488


//--------------------- .text.attn_fwd            --------------------------
	.section	.text.attn_fwd,"ax",@progbits
	.sectioninfo	@"SHI_REGISTERS=179"
	.align	128
        .global         attn_fwd
        .type           attn_fwd,@function
        .size           attn_fwd,(.L_x_3 - attn_fwd)
        .other          attn_fwd,@"STO_CUDA_ENTRY STV_DEFAULT"
attn_fwd:
.text.attn_fwd:
[----:B------:R-:W-:Y:S02]  /*0000*/  IMAD.MOV.U32 R1, RZ, RZ, c[0x0][0x28] ;  /* 0x00000a00ff017624 */ /* 0x000fe400078e00ff */
[----:B------:R-:W0:Y:S01]  /*0010*/  S2R R49, SR_CTAID.X ;  /* 0x0000000000317919 */ /* 0x000e220000002500 */
[----:B------:R-:W-:Y:S01]  /*0020*/  IMAD.MOV.U32 R37, RZ, RZ, c[0x0][0x198] ;  /* 0x00006600ff257624 */ /* 0x000fe200078e00ff */
[----:B------:R-:W-:Y:S02]  /*0030*/  ULDC.64 UR6, c[0x0][0x118] ;  /* 0x0000460000067ab9 */ /* 0x000fe40000000a00 */
[----:B------:R-:W0:Y:S01]  /*0040*/  S2R R0, SR_TID.X ;  /* 0x0000000000007919 */ /* 0x000e220000002100 */
[C---:B------:R-:W-:Y:S01]  /*0050*/  IMAD R15, R37.reuse, 0x6, RZ ;  /* 0x00000006250f7824 */ /* 0x040fe200078e02ff */
[C---:B------:R-:W-:Y:S01]  /*0060*/  SHF.L.U32 R11, R37.reuse, 0x2, RZ ;  /* 0x00000002250b7819 */ /* 0x040fe200000006ff */
[C---:B------:R-:W-:Y:S01]  /*0070*/  IMAD.SHL.U32 R7, R37.reuse, 0x2, RZ ;  /* 0x0000000225077824 */ /* 0x040fe200078e00ff */
[----:B------:R-:W1:Y:S01]  /*0080*/  S2R R34, SR_CTAID.Y ;  /* 0x0000000000227919 */ /* 0x000e620000002600 */
[C---:B------:R-:W-:Y:S02]  /*0090*/  IMAD R9, R37.reuse, 0x3, RZ ;  /* 0x0000000325097824 */ /* 0x040fe400078e02ff */
[----:B------:R-:W-:-:S02]  /*00a0*/  IMAD R23, R37, 0xa, RZ ;  /* 0x0000000a25177824 */ /* 0x000fc400078e02ff */
[C---:B------:R-:W-:Y:S02]  /*00b0*/  IMAD R27, R37.reuse, 0xc, RZ ;  /* 0x0000000c251b7824 */ /* 0x040fe400078e02ff */
[C---:B------:R-:W-:Y:S02]  /*00c0*/  IMAD R31, R37.reuse, 0xe, RZ ;  /* 0x0000000e251f7824 */ /* 0x040fe400078e02ff */
[C---:B------:R-:W-:Y:S02]  /*00d0*/  IMAD R39, R37.reuse, 0x14, RZ ;  /* 0x0000001425277824 */ /* 0x040fe400078e02ff */
[C---:B------:R-:W-:Y:S02]  /*00e0*/  IMAD R13, R37.reuse, 0x5, RZ ;  /* 0x00000005250d7824 */ /* 0x040fe400078e02ff */
[C---:B------:R-:W-:Y:S02]  /*00f0*/  IMAD R17, R37.reuse, 0x7, RZ ;  /* 0x0000000725117824 */ /* 0x040fe400078e02ff */
[----:B------:R-:W-:-:S02]  /*0100*/  IMAD.SHL.U32 R19, R37, 0x8, RZ ;  /* 0x0000000825137824 */ /* 0x000fc400078e00ff */
[C---:B------:R-:W-:Y:S02]  /*0110*/  IMAD R41, R37.reuse, 0x16, RZ ;  /* 0x0000001625297824 */ /* 0x040fe400078e02ff */
[C---:B------:R-:W-:Y:S01]  /*0120*/  IMAD R43, R37.reuse, 0x18, RZ ;  /* 0x00000018252b7824 */ /* 0x040fe200078e02ff */
[----:B0-----:R-:W-:Y:S01]  /*0130*/  PRMT R35, R0, 0x6540, R49 ;  /* 0x0000654000237816 */ /* 0x001fe20000000031 */
[C---:B------:R-:W-:Y:S02]  /*0140*/  IMAD R45, R37.reuse, 0x1a, RZ ;  /* 0x0000001a252d7824 */ /* 0x040fe400078e02ff */
[----:B------:R-:W-:Y:S02]  /*0150*/  IMAD R47, R37, 0x1c, RZ ;  /* 0x0000001c252f7824 */ /* 0x000fe400078e02ff */
[----:B-1----:R-:W-:Y:S02]  /*0160*/  IMAD R2, R34, c[0x0][0x190], RZ ;  /* 0x0000640022027a24 */ /* 0x002fe400078e02ff */
[----:B------:R-:W-:-:S02]  /*0170*/  IMAD R5, R35, c[0x0][0x194], RZ ;  /* 0x0000650023057a24 */ /* 0x000fc400078e02ff */
[C---:B------:R-:W-:Y:S02]  /*0180*/  IMAD.SHL.U32 R3, R2.reuse, 0x2, RZ ;  /* 0x0000000202037824 */ /* 0x040fe400078e00ff */
[----:B------:R-:W-:Y:S01]  /*0190*/  IMAD.HI R4, R2, 0x2, RZ ;  /* 0x0000000202047827 */ /* 0x000fe200078e02ff */
[----:B------:R-:W-:-:S03]  /*01a0*/  SHF.L.U32 R6, R5, 0x1, RZ ;  /* 0x0000000105067819 */ /* 0x000fc600000006ff */
[----:B------:R-:W-:Y:S01]  /*01b0*/  IMAD.HI R5, R5, 0x2, RZ ;  /* 0x0000000205057827 */ /* 0x000fe200078e02ff */
[----:B------:R-:W-:-:S03]  /*01c0*/  IADD3 R2, P0, P1, R6, c[0x0][0x160], R3 ;  /* 0x0000580006027a10 */ /* 0x000fc6000791e003 */
[----:B------:R-:W-:Y:S01]  /*01d0*/  IMAD R51, R37, 0x1e, RZ ;  /* 0x0000001e25337824 */ /* 0x000fe200078e02ff */
[----:B------:R-:W-:Y:S01]  /*01e0*/  IADD3.X R3, R5, c[0x0][0x164], R4, P0, P1 ;  /* 0x0000590005037a10 */ /* 0x000fe200007e2404 */
[C---:B------:R-:W-:Y:S01]  /*01f0*/  IMAD R5, R37.reuse, 0x12, RZ ;  /* 0x0000001225057824 */ /* 0x040fe200078e02ff */
[CC--:B------:R-:W-:Y:S01]  /*0200*/  LEA R6, P4, R37.reuse, R2.reuse, 0x2 ;  /* 0x0000000225067211 */ /* 0x0c0fe200078810ff */
[----:B------:R-:W-:Y:S01]  /*0210*/  IMAD R21, R37, 0x9, RZ ;  /* 0x0000000925157824 */ /* 0x000fe200078e02ff */
[-C--:B------:R-:W-:Y:S01]  /*0220*/  IADD3 R8, P5, R15, R2.reuse, RZ ;  /* 0x000000020f087210 */ /* 0x080fe20007fbe0ff */
[C---:B------:R-:W-:Y:S01]  /*0230*/  IMAD R25, R37.reuse, 0xb, RZ ;  /* 0x0000000b25197824 */ /* 0x040fe200078e02ff */
[CC--:B------:R-:W-:Y:S01]  /*0240*/  LEA R10, P6, R37.reuse, R2.reuse, 0x3 ;  /* 0x00000002250a7211 */ /* 0x0c0fe200078c18ff */
[----:B------:R-:W-:Y:S01]  /*0250*/  IMAD R29, R37, 0xd, RZ ;  /* 0x0000000d251d7824 */ /* 0x000fe200078e02ff */
[----:B------:R-:W-:Y:S01]  /*0260*/  IADD3 R4, P3, R7, R2, RZ ;  /* 0x0000000207047210 */ /* 0x000fe20007f7e0ff */
[----:B------:R-:W-:Y:S01]  /*0270*/  IMAD R33, R37, 0xf, RZ ;  /* 0x0000000f25217824 */ /* 0x000fe200078e02ff */
[----:B------:R-:W-:-:S02]  /*0280*/  LEA.HI.X.SX32 R7, R7, R3, 0x1, P4 ;  /* 0x0000000307077211 */ /* 0x000fc400020f0eff */
[-C--:B------:R-:W-:Y:S02]  /*0290*/  LEA.HI.X.SX32 R9, R9, R3.reuse, 0x1, P5 ;  /* 0x0000000309097211 */ /* 0x080fe400028f0eff */
[----:B------:R-:W-:Y:S01]  /*02a0*/  LEA.HI.X.SX32 R11, R11, R3, 0x1, P6 ;  /* 0x000000030b0b7211 */ /* 0x000fe200030f0eff */
[----:B------:R0:W2:Y:S01]  /*02b0*/  LDG.E.U16 R6, [R6.64] ;  /* 0x0000000606067981 */ /* 0x0000a2000c1e1500 */
[-C--:B------:R-:W-:Y:S02]  /*02c0*/  LEA R18, P2, R37, R2.reuse, 0x4 ;  /* 0x0000000225127211 */ /* 0x080fe400078420ff */
[-C--:B------:R-:W-:Y:S01]  /*02d0*/  IADD3 R12, P4, R23, R2.reuse, RZ ;  /* 0x00000002170c7210 */ /* 0x080fe20007f9e0ff */
[----:B------:R1:W3:Y:S01]  /*02e0*/  LDG.E.U16 R8, [R8.64] ;  /* 0x0000000608087981 */ /* 0x0002e2000c1e1500 */
[-C--:B------:R-:W-:Y:S02]  /*02f0*/  IADD3 R14, P5, R27, R2.reuse, RZ ;  /* 0x000000021b0e7210 */ /* 0x080fe40007fbe0ff */
[-C--:B------:R-:W-:Y:S01]  /*0300*/  IADD3 R16, P6, R31, R2.reuse, RZ ;  /* 0x000000021f107210 */ /* 0x080fe20007fde0ff */
[----:B------:R4:W5:Y:S01]  /*0310*/  LDG.E.U16 R10, [R10.64] ;  /* 0x000000060a0a7981 */ /* 0x000962000c1e1500 */
[----:B------:R-:W-:-:S02]  /*0320*/  IADD3 R20, P0, R5, R2, RZ ;  /* 0x0000000205147210 */ /* 0x000fc40007f1e0ff */
[-C--:B------:R-:W-:Y:S02]  /*0330*/  IADD3 R22, P1, R39, R2.reuse, RZ ;  /* 0x0000000227167210 */ /* 0x080fe40007f3e0ff */
[-C--:B------:R-:W-:Y:S02]  /*0340*/  LEA.HI.X.SX32 R5, R37, R3.reuse, 0x1, P3 ;  /* 0x0000000325057211 */ /* 0x080fe400018f0eff */
[----:B------:R-:W-:Y:S02]  /*0350*/  IADD3 R24, P3, R41, R2, RZ ;  /* 0x0000000229187210 */ /* 0x000fe40007f7e0ff */
[-C--:B------:R-:W-:Y:S01]  /*0360*/  LEA.HI.X.SX32 R13, R13, R3.reuse, 0x1, P4 ;  /* 0x000000030d0d7211 */ /* 0x080fe200020f0eff */
[----:B------:R0:W2:Y:S01]  /*0370*/  LDG.E.U16 R4, [R4.64] ;  /* 0x0000000604047981 */ /* 0x0000a2000c1e1500 */
[-C--:B------:R-:W-:Y:S02]  /*0380*/  LEA.HI.X.SX32 R15, R15, R3.reuse, 0x1, P5 ;  /* 0x000000030f0f7211 */ /* 0x080fe400028f0eff */
[-C--:B------:R-:W-:Y:S01]  /*0390*/  LEA.HI.X.SX32 R17, R17, R3.reuse, 0x1, P6 ;  /* 0x0000000311117211 */ /* 0x080fe200030f0eff */
[----:B------:R0:W2:Y:S01]  /*03a0*/  LDG.E.U16 R12, [R12.64] ;  /* 0x000000060c0c7981 */ /* 0x0000a2000c1e1500 */
[----:B------:R-:W-:-:S02]  /*03b0*/  LEA.HI.X.SX32 R19, R19, R3, 0x1, P2 ;  /* 0x0000000313137211 */ /* 0x000fc400010f0eff */
[-C--:B------:R-:W-:Y:S01]  /*03c0*/  IADD3 R26, P4, R43, R2.reuse, RZ ;  /* 0x000000022b1a7210 */ /* 0x080fe20007f9e0ff */
[----:B------:R1:W2:Y:S01]  /*03d0*/  LDG.E.U16 R14, [R14.64] ;  /* 0x000000060e0e7981 */ /* 0x0002a2000c1e1500 */
[-C--:B------:R-:W-:Y:S02]  /*03e0*/  IADD3 R28, P5, R45, R2.reuse, RZ ;  /* 0x000000022d1c7210 */ /* 0x080fe40007fbe0ff */
[-C--:B------:R-:W-:Y:S01]  /*03f0*/  IADD3 R30, P6, R47, R2.reuse, RZ ;  /* 0x000000022f1e7210 */ /* 0x080fe20007fde0ff */
[----:B------:R-:W2:Y:S01]  /*0400*/  LDG.E.U16 R18, [R18.64] ;  /* 0x0000000612127981 */ /* 0x000ea2000c1e1500 */
[----:B------:R-:W-:Y:S02]  /*0410*/  IADD3 R32, P2, R51, R2, RZ ;  /* 0x0000000233207210 */ /* 0x000fe40007f5e0ff */
[-C--:B------:R-:W-:Y:S01]  /*0420*/  LEA.HI.X.SX32 R21, R21, R3.reuse, 0x1, P0 ;  /* 0x0000000315157211 */ /* 0x080fe200000f0eff */
[----:B0-----:R0:W3:Y:S01]  /*0430*/  LDG.E.U16 R5, [R16.64] ;  /* 0x0000000610057981 */ /* 0x0010e2000c1e1500 */
[----:B------:R-:W-:-:S02]  /*0440*/  LEA.HI.X.SX32 R23, R23, R3, 0x1, P1 ;  /* 0x0000000317177211 */ /* 0x000fc400008f0eff */
[-C--:B------:R-:W-:Y:S01]  /*0450*/  LEA.HI.X.SX32 R25, R25, R3.reuse, 0x1, P3 ;  /* 0x0000000319197211 */ /* 0x080fe200018f0eff */
[----:B------:R-:W3:Y:S01]  /*0460*/  LDG.E.U16 R20, [R20.64] ;  /* 0x0000000614147981 */ /* 0x000ee2000c1e1500 */
[-C--:B------:R-:W-:Y:S02]  /*0470*/  LEA.HI.X.SX32 R27, R27, R3.reuse, 0x1, P4 ;  /* 0x000000031b1b7211 */ /* 0x080fe400020f0eff */
[-C--:B------:R-:W-:Y:S01]  /*0480*/  LEA.HI.X.SX32 R29, R29, R3.reuse, 0x1, P5 ;  /* 0x000000031d1d7211 */ /* 0x080fe200028f0eff */
[----:B------:R-:W3:Y:S01]  /*0490*/  LDG.E.U16 R22, [R22.64] ;  /* 0x0000000616167981 */ /* 0x000ee2000c1e1500 */
[-C--:B------:R-:W-:Y:S02]  /*04a0*/  LEA.HI.X.SX32 R31, R31, R3.reuse, 0x1, P6 ;  /* 0x000000031f1f7211 */ /* 0x080fe400030f0eff */
[----:B------:R-:W-:Y:S01]  /*04b0*/  LEA.HI.X.SX32 R33, R33, R3, 0x1, P2 ;  /* 0x0000000321217211 */ /* 0x000fe200010f0eff */
[----:B------:R-:W3:Y:S04]  /*04c0*/  LDG.E.U16 R24, [R24.64] ;  /* 0x0000000618187981 */ /* 0x000ee8000c1e1500 */
[----:B------:R0:W3:Y:S04]  /*04d0*/  LDG.E.U16 R3, [R2.64] ;  /* 0x0000000602037981 */ /* 0x0000e8000c1e1500 */
[----:B------:R-:W5:Y:S04]  /*04e0*/  LDG.E.U16 R26, [R26.64] ;  /* 0x000000061a1a7981 */ /* 0x000f68000c1e1500 */
[----:B------:R-:W5:Y:S04]  /*04f0*/  LDG.E.U16 R28, [R28.64] ;  /* 0x000000061c1c7981 */ /* 0x000f68000c1e1500 */
[----:B------:R-:W5:Y:S04]  /*0500*/  LDG.E.U16 R30, [R30.64] ;  /* 0x000000061e1e7981 */ /* 0x000f68000c1e1500 */
[----:B------:R-:W5:Y:S01]  /*0510*/  LDG.E.U16 R32, [R32.64] ;  /* 0x0000000620207981 */ /* 0x000f62000c1e1500 */
[----:B------:R-:W-:Y:S01]  /*0520*/  IMAD.SHL.U32 R49, R49, 0x100, RZ ;  /* 0x0000010031317824 */ /* 0x000fe200078e00ff */
[----:B0-----:R-:W-:-:S04]  /*0530*/  LOP3.LUT R2, R0, 0xff, RZ, 0xc0, !PT ;  /* 0x000000ff00027812 */ /* 0x001fc800078ec0ff */
[----:B------:R-:W-:Y:S01]  /*0540*/  IADD3 R114, R49, 0x100, RZ ;  /* 0x0000010031727810 */ /* 0x000fe20007ffe0ff */
[----:B------:R-:W-:-:S03]  /*0550*/  IMAD.SHL.U32 R2, R2, 0x2, RZ ;  /* 0x0000000202027824 */ /* 0x000fc600078e00ff */
[----:B------:R-:W-:Y:S02]  /*0560*/  ISETP.GE.AND P0, PT, R114, 0x1, PT ;  /* 0x000000017200780c */ /* 0x000fe40003f06270 */
[C---:B------:R-:W-:Y:S02]  /*0570*/  LOP3.LUT R7, R2.reuse, 0x10, RZ, 0x3c, !PT ;  /* 0x0000001002077812 */ /* 0x040fe400078e3cff */
[C---:B-1----:R-:W-:Y:S02]  /*0580*/  LOP3.LUT R9, R2.reuse, 0x20, RZ, 0x3c, !PT ;  /* 0x0000002002097812 */ /* 0x042fe400078e3cff */
[C---:B----4-:R-:W-:Y:S02]  /*0590*/  LOP3.LUT R11, R2.reuse, 0x30, RZ, 0x3c, !PT ;  /* 0x00000030020b7812 */ /* 0x050fe400078e3cff */
[C---:B------:R-:W-:Y:S02]  /*05a0*/  LOP3.LUT R13, R2.reuse, 0x40, RZ, 0x3c, !PT ;  /* 0x00000040020d7812 */ /* 0x040fe400078e3cff */
[----:B------:R-:W-:-:S02]  /*05b0*/  LOP3.LUT R15, R2, 0x50, RZ, 0x3c, !PT ;  /* 0x00000050020f7812 */ /* 0x000fc400078e3cff */
[C---:B------:R-:W-:Y:S01]  /*05c0*/  LOP3.LUT R115, R0.reuse, 0x3, RZ, 0xc0, !PT ;  /* 0x0000000300737812 */ /* 0x040fe200078ec0ff */
[----:B------:R-:W-:Y:S01]  /*05d0*/  IMAD.MOV.U32 R65, RZ, RZ, -0x800000 ;  /* 0xff800000ff417424 */ /* 0x000fe200078e00ff */
[----:B------:R-:W-:Y:S01]  /*05e0*/  MOV R64, 0x3f800000 ;  /* 0x3f80000000407802 */ /* 0x000fe20000000f00 */
[----:B------:R-:W-:Y:S01]  /*05f0*/  IMAD.MOV.U32 R66, RZ, RZ, -0x800000 ;  /* 0xff800000ff427424 */ /* 0x000fe200078e00ff */
[----:B------:R-:W-:Y:S01]  /*0600*/  MOV R94, 0xff800000 ;  /* 0xff800000005e7802 */ /* 0x000fe20000000f00 */
[----:B------:R-:W-:Y:S01]  /*0610*/  IMAD.MOV.U32 R103, RZ, RZ, -0x800000 ;  /* 0xff800000ff677424 */ /* 0x000fe200078e00ff */
[----:B------:R-:W-:Y:S01]  /*0620*/  MOV R62, 0x3f800000 ;  /* 0x3f800000003e7802 */ /* 0x000fe20000000f00 */
[----:B------:R-:W-:Y:S01]  /*0630*/  IMAD.MOV.U32 R63, RZ, RZ, 0x3f800000 ;  /* 0x3f800000ff3f7424 */ /* 0x000fe200078e00ff */
[----:B------:R-:W-:Y:S01]  /*0640*/  CS2R R16, SRZ ;  /* 0x0000000000107805 */ /* 0x000fe2000001ff00 */
[----:B------:R-:W-:Y:S01]  /*0650*/  IMAD.MOV.U32 R61, RZ, RZ, 0x3f800000 ;  /* 0x3f800000ff3d7424 */ /* 0x000fe200078e00ff */
[C---:B------:R-:W-:Y:S01]  /*0660*/  LOP3.LUT R45, R0.reuse, 0xe0, RZ, 0xc0, !PT ;  /* 0x000000e0002d7812 */ /* 0x040fe200078ec0ff */
[----:B------:R-:W-:Y:S01]  /*0670*/  IMAD.SHL.U32 R48, R115, 0x20, RZ ;  /* 0x0000002073307824 */ /* 0x000fe200078e00ff */
[----:B------:R-:W-:-:S02]  /*0680*/  LOP3.LUT R46, R0, 0xf, RZ, 0xc0, !PT ;  /* 0x0000000f002e7812 */ /* 0x000fc400078ec0ff */
[----:B------:R-:W-:Y:S01]  /*0690*/  SHF.L.U32 R47, R0, 0x1, RZ ;  /* 0x00000001002f7819 */ /* 0x000fe200000006ff */
[----:B--2---:R0:W-:Y:S02]  /*06a0*/  STS.U16 [R2+0x1000], R18 ;  /* 0x0010001202007388 */ /* 0x0041e40000000400 */
[----:B0-----:R-:W-:Y:S02]  /*06b0*/  CS2R R18, SRZ ;  /* 0x0000000000127805 */ /* 0x001fe4000001ff00 */
[----:B---3--:R0:W-:Y:S04]  /*06c0*/  STS.U16 [R2], R3 ;  /* 0x0000000302007388 */ /* 0x0081e80000000400 */
[----:B------:R1:W-:Y:S04]  /*06d0*/  STS.U16 [R7+0x200], R4 ;  /* 0x0002000407007388 */ /* 0x0003e80000000400 */
[----:B------:R-:W-:Y:S01]  /*06e0*/  STS.U16 [R7+0x1200], R20 ;  /* 0x0012001407007388 */ /* 0x000fe20000000400 */
[----:B0-----:R-:W-:-:S03]  /*06f0*/  LOP3.LUT R3, R2, 0x60, RZ, 0x3c, !PT ;  /* 0x0000006002037812 */ /* 0x001fc600078e3cff */
[----:B------:R0:W-:Y:S01]  /*0700*/  STS.U16 [R9+0x400], R6 ;  /* 0x0004000609007388 */ /* 0x0001e20000000400 */
[----:B-1----:R-:W-:-:S03]  /*0710*/  LOP3.LUT R4, R2, 0x70, RZ, 0x3c, !PT ;  /* 0x0000007002047812 */ /* 0x002fc600078e3cff */
[----:B------:R-:W-:Y:S04]  /*0720*/  STS.U16 [R9+0x1400], R22 ;  /* 0x0014001609007388 */ /* 0x000fe80000000400 */
[----:B------:R1:W-:Y:S04]  /*0730*/  STS.U16 [R11+0x600], R8 ;  /* 0x000600080b007388 */ /* 0x0003e80000000400 */
[----:B------:R-:W-:Y:S04]  /*0740*/  STS.U16 [R11+0x1600], R24 ;  /* 0x001600180b007388 */ /* 0x000fe80000000400 */
[----:B-----5:R2:W-:Y:S04]  /*0750*/  STS.U16 [R13+0x800], R10 ;  /* 0x0008000a0d007388 */ /* 0x0205e80000000400 */
[----:B------:R-:W-:Y:S01]  /*0760*/  STS.U16 [R13+0x1800], R26 ;  /* 0x0018001a0d007388 */ /* 0x000fe20000000400 */
[----:B0-----:R-:W-:-:S03]  /*0770*/  CS2R R6, SRZ ;  /* 0x0000000000067805 */ /* 0x001fc6000001ff00 */
[----:B------:R0:W-:Y:S01]  /*0780*/  STS.U16 [R15+0xa00], R12 ;  /* 0x000a000c0f007388 */ /* 0x0001e20000000400 */
[----:B-1----:R-:W-:-:S03]  /*0790*/  CS2R R8, SRZ ;  /* 0x0000000000087805 */ /* 0x002fc6000001ff00 */
[----:B------:R-:W-:Y:S01]  /*07a0*/  STS.U16 [R15+0x1a00], R28 ;  /* 0x001a001c0f007388 */ /* 0x000fe20000000400 */
[----:B--2---:R-:W-:-:S03]  /*07b0*/  CS2R R10, SRZ ;  /* 0x00000000000a7805 */ /* 0x004fc6000001ff00 */
[----:B------:R1:W-:Y:S01]  /*07c0*/  STS.U16 [R3+0xc00], R14 ;  /* 0x000c000e03007388 */ /* 0x0003e20000000400 */
[----:B0-----:R-:W-:-:S03]  /*07d0*/  CS2R R12, SRZ ;  /* 0x00000000000c7805 */ /* 0x001fc6000001ff00 */
[----:B------:R-:W-:Y:S04]  /*07e0*/  STS.U16 [R3+0x1c00], R30 ;  /* 0x001c001e03007388 */ /* 0x000fe80000000400 */
[----:B------:R-:W-:Y:S01]  /*07f0*/  STS.U16 [R4+0xe00], R5 ;  /* 0x000e000504007388 */ /* 0x000fe20000000400 */
[----:B-1----:R-:W-:-:S03]  /*0800*/  CS2R R14, SRZ ;  /* 0x00000000000e7805 */ /* 0x002fc6000001ff00 */
[----:B------:R0:W-:Y:S02]  /*0810*/  STS.U16 [R4+0x1e00], R32 ;  /* 0x001e002004007388 */ /* 0x0001e40000000400 */
[----:B0-----:R-:W-:Y:S01]  /*0820*/  CS2R R4, SRZ ;  /* 0x0000000000047805 */ /* 0x001fe2000001ff00 */
[----:B------:R-:W-:Y:S05]  /*0830*/  @!P0 BRA `(.L_x_0) ;  /* 0x000036d000008947 */ /* 0x000fea0003800000 */
[----:B------:R-:W-:Y:S01]  /*0840*/  IMAD R3, R34, c[0x0][0x1a0], RZ ;  /* 0x0000680022037a24 */ /* 0x000fe200078e02ff */
[----:B------:R-:W-:Y:S01]  /*0850*/  LOP3.LUT R7, R0, 0x3f, RZ, 0xc0, !PT ;  /* 0x0000003f00077812 */ /* 0x000fe200078ec0ff */
[----:B------:R-:W-:Y:S01]  /*0860*/  IMAD R6, R46, c[0x0][0x1a8], RZ ;  /* 0x00006a002e067a24 */ /* 0x000fe200078e02ff */
[----:B------:R-:W-:Y:S01]  /*0870*/  SHF.R.U32.HI R9, RZ, 0x2, R0 ;  /* 0x00000002ff097819 */ /* 0x000fe20000011600 */
[----:B------:R-:W-:Y:S01]  /*0880*/  IMAD.SHL.U32 R4, R3, 0x2, RZ ;  /* 0x0000000203047824 */ /* 0x000fe200078e00ff */
[----:B------:R-:W-:Y:S01]  /*0890*/  SHF.R.U32.HI R10, RZ, 0x1, R45 ;  /* 0x00000001ff0a7819 */ /* 0x000fe2000001162d */
[----:B------:R-:W-:Y:S01]  /*08a0*/  IMAD R7, R7, c[0x0][0x1b4], RZ ;  /* 0x00006d0007077a24 */ /* 0x000fe200078e02ff */
[----:B------:R-:W-:Y:S01]  /*08b0*/  SHF.L.U32 R5, R6, 0x1, RZ ;  /* 0x0000000106057819 */ /* 0x000fe200000006ff */
[----:B------:R-:W-:Y:S01]  /*08c0*/  IMAD.HI R3, R3, 0x2, RZ ;  /* 0x0000000203037827 */ /* 0x000fe200078e02ff */
[----:B------:R-:W-:Y:S01]  /*08d0*/  SGXT.U32 R9, R9, 0x3 ;  /* 0x000000030909781a */ /* 0x000fe20000000000 */
[----:B------:R-:W-:Y:S01]  /*08e0*/  CS2R R18, SRZ ;  /* 0x0000000000127805 */ /* 0x000fe2000001ff00 */
[----:B------:R-:W-:Y:S01]  /*08f0*/  IADD3 R24, P0, P1, R5, c[0x0][0x168], R4 ;  /* 0x00005a0005187a10 */ /* 0x000fe2000791e004 */
[----:B------:R-:W-:Y:S01]  /*0900*/  IMAD R4, R34, c[0x0][0x1b0], RZ ;  /* 0x00006c0022047a24 */ /* 0x000fe200078e02ff */
[----:B------:R-:W-:Y:S01]  /*0910*/  LOP3.LUT R5, R0, 0xc0, RZ, 0xc0, !PT ;  /* 0x000000c000057812 */ /* 0x000fe200078ec0ff */
[----:B------:R-:W-:Y:S01]  /*0920*/  IMAD.HI R6, R6, 0x2, RZ ;  /* 0x0000000206067827 */ /* 0x000fe200078e02ff */
[----:B------:R-:W-:Y:S01]  /*0930*/  MOV R14, c[0x0][0x1a4] ;  /* 0x00006900000e7a02 */ /* 0x000fe20000000f00 */
[----:B------:R-:W-:Y:S01]  /*0940*/  UMOV UR4, URZ ;  /* 0x0000003f00047c82 */ /* 0x000fe20008000000 */
[----:B------:R-:W-:Y:S01]  /*0950*/  SHF.R.U32.HI R11, RZ, 0x2, R5 ;  /* 0x00000002ff0b7819 */ /* 0x000fe20000011605 */
[----:B------:R-:W-:Y:S01]  /*0960*/  IMAD.SHL.U32 R5, R4, 0x2, RZ ;  /* 0x0000000204057824 */ /* 0x000fe200078e00ff */
[----:B------:R-:W-:Y:S01]  /*0970*/  IADD3.X R12, R6, c[0x0][0x16c], R3, P0, P1 ;  /* 0x00005b00060c7a10 */ /* 0x000fe200007e2403 */
[C---:B------:R-:W-:Y:S01]  /*0980*/  IMAD.SHL.U32 R8, R7.reuse, 0x2, RZ ;  /* 0x0000000207087824 */ /* 0x040fe200078e00ff */
[----:B------:R-:W-:Y:S01]  /*0990*/  LOP3.LUT R50, R2, R11, RZ, 0x3c, !PT ;  /* 0x0000000b02327212 */ /* 0x000fe200078e3cff */
[----:B------:R-:W-:Y:S01]  /*09a0*/  IMAD.HI R4, R4, 0x2, RZ ;  /* 0x0000000204047827 */ /* 0x000fe200078e02ff */
[----:B------:R-:W-:Y:S01]  /*09b0*/  LOP3.LUT R11, R0, 0x7, RZ, 0xc0, !PT ;  /* 0x00000007000b7812 */ /* 0x000fe200078ec0ff */
[----:B------:R-:W-:Y:S01]  /*09c0*/  UMOV UR5, URZ ;  /* 0x0000003f00057c82 */ /* 0x000fe20008000000 */
[----:B------:R-:W-:Y:S01]  /*09d0*/  SHF.R.U32.HI R2, RZ, 0x4, R0 ;  /* 0x00000004ff027819 */ /* 0x000fe20000011600 */
[----:B------:R-:W-:Y:S01]  /*09e0*/  IMAD.HI R7, R7, 0x2, RZ ;  /* 0x0000000207077827 */ /* 0x000fe200078e02ff */
[----:B------:R-:W-:-:S02]  /*09f0*/  IADD3 R32, P0, P1, R8, c[0x0][0x170], R5 ;  /* 0x00005c0008207a10 */ /* 0x000fc4000791e005 */
[----:B------:R-:W-:Y:S01]  /*0a00*/  SGXT.U32 R2, R2, 0x4 ;  /* 0x000000040202781a */ /* 0x000fe20000000000 */
[C---:B------:R-:W-:Y:S01]  /*0a10*/  IMAD.SHL.U32 R3, R11.reuse, 0x10, RZ ;  /* 0x000000100b037824 */ /* 0x040fe200078e00ff */
[--C-:B------:R-:W-:Y:S01]  /*0a20*/  SHF.R.S32.HI R5, RZ, 0x2, R0.reuse ;  /* 0x00000002ff057819 */ /* 0x100fe20000011400 */
[----:B------:R-:W-:Y:S01]  /*0a30*/  IMAD.MOV.U32 R16, RZ, RZ, c[0x0][0x1b8] ;  /* 0x00006e00ff107624 */ /* 0x000fe200078e00ff */
[--C-:B------:R-:W-:Y:S01]  /*0a40*/  SHF.R.U32.HI R8, RZ, 0x6, R0.reuse ;  /* 0x00000006ff087819 */ /* 0x100fe20000011600 */
[----:B------:R-:W-:Y:S01]  /*0a50*/  IMAD R54, R11, 0x90, RZ ;  /* 0x000000900b367824 */ /* 0x000fe200078e02ff */
[----:B------:R-:W-:Y:S01]  /*0a60*/  LOP3.LUT R6, R3, 0xe0, R0, 0x78, !PT ;  /* 0x000000e003067812 */ /* 0x000fe200078e7800 */
[----:B------:R-:W-:Y:S01]  /*0a70*/  IMAD R3, R2, c[0x0][0x1a4], RZ ;  /* 0x0000690002037a24 */ /* 0x000fe200078e02ff */
[----:B------:R-:W-:Y:S01]  /*0a80*/  SGXT R5, R5, 0x1 ;  /* 0x000000010505781a */ /* 0x000fe20000000200 */
[----:B------:R-:W-:Y:S01]  /*0a90*/  IMAD.MOV.U32 R64, RZ, RZ, 0x3f800000 ;  /* 0x3f800000ff407424 */ /* 0x000fe200078e00ff */
[----:B------:R-:W-:Y:S01]  /*0aa0*/  SGXT.U32 R2, R8, 0x2 ;  /* 0x000000020802781a */ /* 0x000fe20000000000 */
[----:B------:R-:W-:Y:S01]  /*0ab0*/  IMAD.MOV.U32 R55, RZ, RZ, RZ ;  /* 0x000000ffff377224 */ /* 0x000fe200078e00ff */
[----:B------:R-:W-:Y:S01]  /*0ac0*/  LOP3.LUT R49, R49, R10, R9, 0xfe, !PT ;  /* 0x0000000a31317212 */ /* 0x000fe200078efe09 */
[----:B------:R-:W-:Y:S01]  /*0ad0*/  IMAD.MOV.U32 R63, RZ, RZ, 0x3f800000 ;  /* 0x3f800000ff3f7424 */ /* 0x000fe200078e00ff */
[----:B------:R-:W-:Y:S01]  /*0ae0*/  LOP3.LUT R52, R0, 0x10, RZ, 0xc0, !PT ;  /* 0x0000001000347812 */ /* 0x000fe200078ec0ff */
[----:B------:R-:W-:Y:S01]  /*0af0*/  IMAD.MOV.U32 R62, RZ, RZ, 0x3f800000 ;  /* 0x3f800000ff3e7424 */ /* 0x000fe200078e00ff */
[----:B------:R-:W-:Y:S01]  /*0b00*/  IADD3.X R10, R7, c[0x0][0x174], R4, P0, P1 ;  /* 0x00005d00070a7a10 */ /* 0x000fe200007e2404 */
[----:B------:R-:W-:Y:S01]  /*0b10*/  IMAD R4, R14, 0x10, R3 ;  /* 0x000000100e047824 */ /* 0x000fe200078e0203 */
[----:B------:R-:W-:Y:S01]  /*0b20*/  LOP3.LUT R8, R48, 0x90, R5, 0xf8, !PT ;  /* 0x0000009030087812 */ /* 0x000fe200078ef805 */
[----:B------:R-:W-:Y:S01]  /*0b30*/  IMAD R7, R2, c[0x0][0x1b8], RZ ;  /* 0x00006e0002077a24 */ /* 0x000fe200078e02ff */
[--C-:B------:R-:W-:Y:S01]  /*0b40*/  LOP3.LUT R6, R6, 0x10, R47.reuse, 0x78, !PT ;  /* 0x0000001006067812 */ /* 0x100fe200078e782f */
[----:B------:R-:W-:Y:S01]  /*0b50*/  IMAD R51, R11, 0x2, R52 ;  /* 0x000000020b337824 */ /* 0x000fe200078e0234 */
[----:B------:R-:W-:Y:S01]  /*0b60*/  LOP3.LUT R9, R8, 0x10, R47, 0x78, !PT ;  /* 0x0000001008097812 */ /* 0x000fe200078e782f */
[----:B------:R-:W-:Y:S01]  /*0b70*/  IMAD R8, R16, 0x4, R7 ;  /* 0x0000000410087824 */ /* 0x000fe200078e0207 */
[----:B------:R-:W-:Y:S01]  /*0b80*/  LEA R2, P0, R3, R24, 0x1 ;  /* 0x0000001803027211 */ /* 0x000fe200078008ff */
[----:B------:R-:W-:Y:S01]  /*0b90*/  IMAD.MOV.U32 R117, RZ, RZ, -0x800000 ;  /* 0xff800000ff757424 */ /* 0x000fe200078e00ff */
[----:B------:R-:W-:Y:S01]  /*0ba0*/  LEA R5, R14, R4, 0x4 ;  /* 0x000000040e057211 */ /* 0x000fe200078e20ff */
[----:B------:R-:W-:Y:S01]  /*0bb0*/  IMAD R52, R52, 0x10, R9 ;  /* 0x0000001034347824 */ /* 0x000fe200078e0209 */
[----:B------:R-:W-:Y:S01]  /*0bc0*/  LEA R51, R51, R6, 0x8 ;  /* 0x0000000633337211 */ /* 0x000fe200078e40ff */
[----:B------:R-:W-:Y:S01]  /*0bd0*/  IMAD R9, R16, 0x4, R8 ;  /* 0x0000000410097824 */ /* 0x000fe200078e0208 */
[----:B------:R-:W-:Y:S01]  /*0be0*/  LEA.HI.X.SX32 R3, R3, R12, 0x1, P0 ;  /* 0x0000000c03037211 */ /* 0x000fe200000f0eff */
[----:B------:R-:W-:Y:S01]  /*0bf0*/  IMAD.MOV.U32 R113, RZ, RZ, -0x800000 ;  /* 0xff800000ff717424 */ /* 0x000fe200078e00ff */
[----:B------:R-:W-:-:S02]  /*0c00*/  LEA R6, R14, R5, 0x4 ;  /* 0x000000050e067211 */ /* 0x000fc400078e20ff */
[-C--:B------:R-:W-:Y:S01]  /*0c10*/  LEA R20, P0, R4, R24.reuse, 0x1 ;  /* 0x0000001804147211 */ /* 0x080fe200078008ff */
[----:B------:R-:W-:Y:S01]  /*0c20*/  CS2R R14, SRZ ;  /* 0x00000000000e7805 */ /* 0x000fe2000001ff00 */
[CC--:B------:R-:W-:Y:S02]  /*0c30*/  LEA R22, P1, R5.reuse, R24.reuse, 0x1 ;  /* 0x0000001805167211 */ /* 0x0c0fe400078208ff */
[----:B------:R-:W-:Y:S02]  /*0c40*/  LEA R24, P2, R6, R24, 0x1 ;  /* 0x0000001806187211 */ /* 0x000fe400078408ff */
[-C--:B------:R-:W-:Y:S01]  /*0c50*/  LEA.HI.X.SX32 R21, R4, R12.reuse, 0x1, P0 ;  /* 0x0000000c04157211 */ /* 0x080fe200000f0eff */
[----:B------:R-:W-:Y:S01]  /*0c60*/  IMAD R4, R16, 0x4, R9 ;  /* 0x0000000410047824 */ /* 0x000fe200078e0209 */
[-C--:B------:R-:W-:Y:S01]  /*0c70*/  LEA.HI.X.SX32 R23, R5, R12.reuse, 0x1, P1 ;  /* 0x0000000c05177211 */ /* 0x080fe200008f0eff */
[----:B------:R-:W-:Y:S01]  /*0c80*/  CS2R R16, SRZ ;  /* 0x0000000000107805 */ /* 0x000fe2000001ff00 */
[----:B------:R-:W-:-:S02]  /*0c90*/  LEA.HI.X.SX32 R25, R6, R12, 0x1, P2 ;  /* 0x0000000c06197211 */ /* 0x000fc400010f0eff */
[-C--:B------:R-:W-:Y:S01]  /*0ca0*/  LEA R26, P0, R7, R32.reuse, 0x1 ;  /* 0x00000020071a7211 */ /* 0x080fe200078008ff */
[----:B------:R-:W-:Y:S01]  /*0cb0*/  CS2R R12, SRZ ;  /* 0x00000000000c7805 */ /* 0x000fe2000001ff00 */
[-C--:B------:R-:W-:Y:S02]  /*0cc0*/  LEA R28, P1, R8, R32.reuse, 0x1 ;  /* 0x00000020081c7211 */ /* 0x080fe400078208ff */
[-C--:B------:R-:W-:Y:S02]  /*0cd0*/  LEA R30, P2, R9, R32.reuse, 0x1 ;  /* 0x00000020091e7211 */ /* 0x080fe400078408ff */
[----:B------:R-:W-:Y:S02]  /*0ce0*/  LEA R32, P3, R4, R32, 0x1 ;  /* 0x0000002004207211 */ /* 0x000fe400078608ff */
[-C--:B------:R-:W-:Y:S02]  /*0cf0*/  LEA.HI.X.SX32 R27, R7, R10.reuse, 0x1, P0 ;  /* 0x0000000a071b7211 */ /* 0x080fe400000f0eff */
[-C--:B------:R-:W-:Y:S01]  /*0d00*/  LEA.HI.X.SX32 R29, R8, R10.reuse, 0x1, P1 ;  /* 0x0000000a081d7211 */ /* 0x080fe200008f0eff */
[----:B------:R-:W-:Y:S01]  /*0d10*/  CS2R R6, SRZ ;  /* 0x0000000000067805 */ /* 0x000fe2000001ff00 */
[----:B------:R-:W-:-:S02]  /*0d20*/  LEA.HI.X.SX32 R31, R9, R10, 0x1, P2 ;  /* 0x0000000a091f7211 */ /* 0x000fc400010f0eff */
[----:B------:R-:W-:Y:S01]  /*0d30*/  LEA.HI.X.SX32 R33, R4, R10, 0x1, P3 ;  /* 0x0000000a04217211 */ /* 0x000fe200018f0eff */
[----:B------:R-:W-:Y:S01]  /*0d40*/  CS2R R8, SRZ ;  /* 0x0000000000087805 */ /* 0x000fe2000001ff00 */
[----:B------:R-:W-:Y:S01]  /*0d50*/  SHF.R.S32.HI R10, RZ, 0x6, R0 ;  /* 0x00000006ff0a7819 */ /* 0x000fe20000011400 */
[----:B------:R-:W-:Y:S01]  /*0d60*/  CS2R R4, SRZ ;  /* 0x0000000000047805 */ /* 0x000fe2000001ff00 */
[----:B------:R-:W-:Y:S02]  /*0d70*/  LOP3.LUT R54, R54, 0x30, R47, 0x78, !PT ;  /* 0x0000003036367812 */ /* 0x000fe400078e782f */
[----:B------:R-:W-:Y:S02]  /*0d80*/  SGXT R10, R10, 0x1 ;  /* 0x000000010a0a781a */ /* 0x000fe40000000200 */
[----:B------:R-:W-:Y:S02]  /*0d90*/  MOV R118, 0xff800000 ;  /* 0xff80000000767802 */ /* 0x000fe40000000f00 */
[----:B------:R-:W-:-:S02]  /*0da0*/  LOP3.LUT R56, R10, 0x90, RZ, 0xc0, !PT ;  /* 0x000000900a387812 */ /* 0x000fc400078ec0ff */
[----:B------:R-:W-:Y:S01]  /*0db0*/  MOV R53, RZ ;  /* 0x000000ff00357202 */ /* 0x000fe20000000f00 */
[----:B------:R-:W-:Y:S01]  /*0dc0*/  CS2R R10, SRZ ;  /* 0x00000000000a7805 */ /* 0x000fe2000001ff00 */
[----:B------:R-:W-:Y:S02]  /*0dd0*/  MOV R61, 0x3f800000 ;  /* 0x3f800000003d7802 */ /* 0x000fe40000000f00 */
[----:B------:R-:W-:Y:S02]  /*0de0*/  MOV R112, 0xff800000 ;  /* 0xff80000000707802 */ /* 0x000fe40000000f00 */
[----:B------:R-:W-:Y:S02]  /*0df0*/  LOP3.LUT R56, R56, 0x17e, R47, 0x78, !PT ;  /* 0x0000017e38387812 */ /* 0x000fe400078e782f */
[C---:B------:R-:W-:Y:S02]  /*0e00*/  LOP3.LUT R57, R49.reuse, 0x88, RZ, 0xfc, !PT ;  /* 0x0000008831397812 */ /* 0x040fe400078efcff */
[----:B------:R-:W-:-:S02]  /*0e10*/  LOP3.LUT R58, R49, 0x80, RZ, 0xfc, !PT ;  /* 0x00000080313a7812 */ /* 0x000fc400078efcff */
[----:B------:R-:W-:Y:S02]  /*0e20*/  LOP3.LUT R59, R49, 0x8, RZ, 0xfc, !PT ;  /* 0x00000008313b7812 */ /* 0x000fe400078efcff */
[----:B------:R-:W-:Y:S02]  /*0e30*/  LOP3.LUT R60, R50, 0x40, RZ, 0x3c, !PT ;  /* 0x00000040323c7812 */ /* 0x000fe400078e3cff */
[----:B------:R-:W-:Y:S02]  /*0e40*/  LOP3.LUT R44, R54, 0x40, RZ, 0x3c, !PT ;  /* 0x00000040362c7812 */ /* 0x000fe400078e3cff */
.L_x_1:
[----:B------:R-:W-:-:S04]  /*0e50*/  IMAD.WIDE R36, R55, 0x2, R2 ;  /* 0x0000000237247825 */ /* 0x000fc800078e0202 */
[C---:B------:R-:W-:Y:S02]  /*0e60*/  IMAD.WIDE R38, R55.reuse, 0x2, R20 ;  /* 0x0000000237267825 */ /* 0x040fe400078e0214 */
[----:B------:R0:W2:Y:S02]  /*0e70*/  LDG.E.U16 R37, [R36.64] ;  /* 0x0000000624257981 */ /* 0x0000a4000c1e1500 */
[C---:B------:R-:W-:Y:S02]  /*0e80*/  IMAD.WIDE R66, R55.reuse, 0x2, R22 ;  /* 0x0000000237427825 */ /* 0x040fe400078e0216 */
[----:B------:R-:W3:Y:S02]  /*0e90*/  LDG.E.U16 R39, [R38.64] ;  /* 0x0000000626277981 */ /* 0x000ee4000c1e1500 */
[----:B------:R-:W-:Y:S02]  /*0ea0*/  IMAD.WIDE R68, R55, 0x2, R24 ;  /* 0x0000000237447825 */ /* 0x000fe400078e0218 */
[----:B------:R1:W4:Y:S04]  /*0eb0*/  LDG.E.U16 R67, [R66.64] ;  /* 0x0000000642437981 */ /* 0x000328000c1e1500 */
[----:B------:R-:W5:Y:S04]  /*0ec0*/  LDG.E.U16 R69, [R68.64] ;  /* 0x0000000644457981 */ /* 0x000f68000c1e1500 */
[----:B------:R-:W-:Y:S01]  /*0ed0*/  BAR.SYNC.DEFER_BLOCKING 0x0 ;  /* 0x0000000000007b1d */ /* 0x000fe20000010000 */
[----:B------:R-:W-:-:S04]  /*0ee0*/  LEA R176, P0, R115, UR4, 0x1 ;  /* 0x0000000473b07c11 */ /* 0x000fc8000f8008ff */
[----:B0-----:R-:W-:Y:S01]  /*0ef0*/  IADD3 R36, P1, R176, 0x10, RZ ;  /* 0x00000010b0247810 */ /* 0x001fe20007f3e0ff */
[----:B------:R-:W-:-:S03]  /*0f00*/  IMAD.X R116, RZ, RZ, UR5, P0 ;  /* 0x00000005ff747e24 */ /* 0x000fc600080e06ff */
[C---:B------:R-:W-:Y:S02]  /*0f10*/  ISETP.GT.U32.AND P0, PT, R36.reuse, R49, PT ;  /* 0x000000312400720c */ /* 0x040fe40003f04070 */
[C---:B------:R-:W-:Y:S02]  /*0f20*/  ISETP.GT.U32.AND P4, PT, R36.reuse, R59, PT ;  /* 0x0000003b2400720c */ /* 0x040fe40003f84070 */
[C---:B------:R-:W-:Y:S02]  /*0f30*/  ISETP.GT.U32.AND P3, PT, R36.reuse, R58, PT ;  /* 0x0000003a2400720c */ /* 0x040fe40003f64070 */
[----:B------:R-:W-:Y:S02]  /*0f40*/  ISETP.GT.U32.AND P6, PT, R36, R57, PT ;  /* 0x000000392400720c */ /* 0x000fe40003fc4070 */
[----:B-1----:R-:W-:-:S04]  /*0f50*/  IADD3 R66, P5, R176, 0x11, RZ ;  /* 0x00000011b0427810 */ /* 0x002fc80007fbe0ff */
[----:B------:R-:W-:Y:S02]  /*0f60*/  ISETP.GT.U32.AND P2, PT, R66, R59, PT ;  /* 0x0000003b4200720c */ /* 0x000fe40003f44070 */
[----:B------:R-:W-:-:S04]  /*0f70*/  IADD3.X R125, RZ, R116, RZ, P5, !PT ;  /* 0x00000074ff7d7210 */ /* 0x000fc80002ffe4ff */
[----:B------:R-:W-:Y:S02]  /*0f80*/  ISETP.GT.U32.AND.EX P2, PT, R125, RZ, PT, P2 ;  /* 0x000000ff7d00720c */ /* 0x000fe40003f44120 */
[----:B------:R-:W-:-:S04]  /*0f90*/  ISETP.GT.U32.AND P5, PT, R66, R57, PT ;  /* 0x000000394200720c */ /* 0x000fc80003fa4070 */
[----:B------:R-:W-:Y:S01]  /*0fa0*/  ISETP.GT.U32.AND.EX P5, PT, R125, RZ, PT, P5 ;  /* 0x000000ff7d00720c */ /* 0x000fe20003fa4150 */
[----:B--2---:R-:W-:Y:S04]  /*0fb0*/  STS.U16 [R56+0x2000], R37 ;  /* 0x0020002538007388 */ /* 0x004fe80000000400 */
[----:B---3--:R-:W-:Y:S04]  /*0fc0*/  STS.U16 [R56+0x2200], R39 ;  /* 0x0022002738007388 */ /* 0x008fe80000000400 */
[----:B----4-:R-:W-:Y:S04]  /*0fd0*/  STS.U16 [R56+0x2400], R67 ;  /* 0x0024004338007388 */ /* 0x010fe80000000400 */
[----:B-----5:R-:W-:Y:S04]  /*0fe0*/  STS.U16 [R56+0x2600], R69 ;  /* 0x0026004538007388 */ /* 0x020fe80000000400 */
[----:B------:R-:W-:Y:S06]  /*0ff0*/  BAR.SYNC.DEFER_BLOCKING 0x0 ;  /* 0x0000000000007b1d */ /* 0x000fec0000010000 */
[----:B------:R-:W-:Y:S04]  /*1000*/  LDSM.16.MT88.4 R80, [R51] ;  /* 0x000000003350783b */ /* 0x000fe80000004200 */
[----:B------:R-:W0:Y:S04]  /*1010*/  LDSM.16.M88.4 R104, [R52+0x2200] ;  /* 0x002200003468783b */ /* 0x000e280000000200 */
[----:B------:R-:W1:Y:S04]  /*1020*/  LDSM.16.MT88.4 R40, [R51+0x100] ;  /* 0x000100003328783b */ /* 0x000e680000004200 */
[----:B------:R-:W2:Y:S04]  /*1030*/  LDSM.16.M88.4 R76, [R52+0x2400] ;  /* 0x00240000344c783b */ /* 0x000ea80000000200 */
[----:B------:R-:W3:Y:S04]  /*1040*/  LDSM.16.M88.4 R72, [R52+0x2000] ;  /* 0x002000003448783b */ /* 0x000ee80000000200 */
[----:B------:R-:W4:Y:S01]  /*1050*/  LDSM.16.M88.4 R68, [R52+0x2600] ;  /* 0x002600003444783b */ /* 0x000f220000000200 */
[-C--:B0-----:R-:W-:Y:S08]  /*1060*/  HMMA.16816.F32.BF16 R84, R80, R104.reuse, RZ ;  /* 0x000000685054723c */ /* 0x081ff000000418ff */
[----:B-1----:R-:W-:Y:S08]  /*1070*/  HMMA.16816.F32.BF16 R108, R40, R104, RZ ;  /* 0x00000068286c723c */ /* 0x002ff000000418ff */
[----:B------:R-:W-:Y:S01]  /*1080*/  HMMA.16816.F32.BF16 R36, R80, R106, RZ ;  /* 0x0000006a5024723c */ /* 0x000fe200000418ff */
[----:B------:R-:W-:-:S05]  /*1090*/  IMAD.X R105, RZ, RZ, R116, P1 ;  /* 0x000000ffff697224 */ /* 0x000fca00008e0674 */
[----:B------:R-:W-:Y:S02]  /*10a0*/  ISETP.GT.U32.AND.EX P4, PT, R105, RZ, PT, P4 ;  /* 0x000000ff6900720c */ /* 0x000fe40003f84140 */
[----:B--2---:R-:W-:Y:S01]  /*10b0*/  HMMA.16816.F32.BF16 R92, R80, R76, RZ ;  /* 0x0000004c505c723c */ /* 0x004fe200000418ff */
[----:B------:R-:W-:Y:S02]  /*10c0*/  FMUL R86, R86, c[0x0][0x188] ;  /* 0x0000620056567a20 */ /* 0x000fe40000400000 */
[----:B------:R-:W-:-:S03]  /*10d0*/  FMUL R87, R87, c[0x0][0x188] ;  /* 0x0000620057577a20 */ /* 0x000fc60000400000 */
[----:B------:R-:W-:Y:S02]  /*10e0*/  FSEL R123, R86, -INF , !P4 ;  /* 0xff800000567b7808 */ /* 0x000fe40006000000 */
[----:B------:R-:W-:Y:S01]  /*10f0*/  IADD3 R104, P4, R176, 0x18, RZ ;  /* 0x00000018b0687810 */ /* 0x000fe20007f9e0ff */
[----:B------:R-:W-:Y:S01]  /*1100*/  FMUL R108, R108, c[0x0][0x188] ;  /* 0x000062006c6c7a20 */ /* 0x000fe20000400000 */
[----:B------:R-:W-:Y:S01]  /*1110*/  ISETP.GT.U32.AND P1, PT, R66, R49, PT ;  /* 0x000000314200720c */ /* 0x000fe20003f24070 */
[----:B------:R-:W-:Y:S01]  /*1120*/  FMUL R84, R84, c[0x0][0x188] ;  /* 0x0000620054547a20 */ /* 0x000fe20000400000 */
[----:B------:R-:W-:Y:S01]  /*1130*/  FSEL R121, R87, -INF , !P2 ;  /* 0xff80000057797808 */ /* 0x000fe20005000000 */
[----:B------:R-:W-:Y:S01]  /*1140*/  FMUL R85, R85, c[0x0][0x188] ;  /* 0x0000620055557a20 */ /* 0x000fe20000400000 */
[C---:B------:R-:W-:Y:S01]  /*1150*/  ISETP.GT.U32.AND.EX P3, PT, R105.reuse, RZ, PT, P3 ;  /* 0x000000ff6900720c */ /* 0x040fe20003f64130 */
[----:B------:R-:W-:Y:S01]  /*1160*/  IMAD.X R127, RZ, RZ, R116, P4 ;  /* 0x000000ffff7f7224 */ /* 0x000fe200020e0674 */
[----:B------:R-:W-:Y:S01]  /*1170*/  IADD3 R174, P2, R176, 0x19, RZ ;  /* 0x00000019b0ae7810 */ /* 0x000fe20007f5e0ff */
[----:B---3--:R-:W-:Y:S01]  /*1180*/  HMMA.16816.F32.BF16 R88, R80, R72, RZ ;  /* 0x000000485058723c */ /* 0x008fe200000418ff */
[----:B------:R-:W-:-:S02]  /*1190*/  ISETP.GT.U32.AND.EX P0, PT, R105, RZ, PT, P0 ;  /* 0x000000ff6900720c */ /* 0x000fc40003f04100 */
[----:B------:R-:W-:Y:S02]  /*11a0*/  ISETP.GT.U32.AND.EX P1, PT, R125, RZ, PT, P1 ;  /* 0x000000ff7d00720c */ /* 0x000fe40003f24110 */
[----:B------:R-:W-:Y:S01]  /*11b0*/  ISETP.GT.U32.AND P4, PT, R104, R49, PT ;  /* 0x000000316800720c */ /* 0x000fe20003f84070 */
[----:B------:R-:W-:Y:S01]  /*11c0*/  FMUL R36, R36, c[0x0][0x188] ;  /* 0x0000620024247a20 */ /* 0x000fe20000400000 */
[----:B------:R-:W-:Y:S01]  /*11d0*/  FSEL R108, R108, -INF , !P3 ;  /* 0xff8000006c6c7808 */ /* 0x000fe20005800000 */
[----:B------:R-:W-:Y:S01]  /*11e0*/  IMAD.X R65, RZ, RZ, R116, P2 ;  /* 0x000000ffff417224 */ /* 0x000fe200010e0674 */
[----:B------:R-:W-:Y:S02]  /*11f0*/  IADD3 R172, P3, R176, 0x20, RZ ;  /* 0x00000020b0ac7810 */ /* 0x000fe40007f7e0ff */
[----:B------:R-:W-:Y:S02]  /*1200*/  FSEL R140, R84, -INF , !P0 ;  /* 0xff800000548c7808 */ /* 0x000fe40004000000 */
[----:B------:R-:W-:-:S02]  /*1210*/  FSEL R134, R85, -INF , !P1 ;  /* 0xff80000055867808 */ /* 0x000fc40004800000 */
[----:B------:R-:W-:Y:S01]  /*1220*/  ISETP.GT.U32.AND.EX P4, PT, R127, RZ, PT, P4 ;  /* 0x000000ff7f00720c */ /* 0x000fe20003f84140 */
[----:B------:R-:W-:Y:S01]  /*1230*/  HMMA.16816.F32.BF16 R84, R80, R74, RZ ;  /* 0x0000004a5054723c */ /* 0x000fe200000418ff */
[-C--:B------:R-:W-:Y:S01]  /*1240*/  ISETP.GT.U32.AND P2, PT, R174, R49.reuse, PT ;  /* 0x00000031ae00720c */ /* 0x080fe20003f44070 */
[----:B------:R-:W-:Y:S01]  /*1250*/  FMUL R37, R37, c[0x0][0x188] ;  /* 0x0000620025257a20 */ /* 0x000fe20000400000 */
[----:B------:R-:W-:Y:S02]  /*1260*/  IADD3.X R67, RZ, R116, RZ, P3, !PT ;  /* 0x00000074ff437210 */ /* 0x000fe40001ffe4ff */
[----:B------:R-:W-:Y:S02]  /*1270*/  FSEL R136, R36, -INF , !P4 ;  /* 0xff80000024887808 */ /* 0x000fe40006000000 */
[----:B------:R-:W-:Y:S02]  /*1280*/  ISETP.GT.U32.AND P3, PT, R172, R49, PT ;  /* 0x00000031ac00720c */ /* 0x000fe40003f64070 */
[----:B------:R-:W-:-:S02]  /*1290*/  IADD3 R152, P4, R176, 0x21, RZ ;  /* 0x00000021b0987810 */ /* 0x000fc40007f9e0ff */
[----:B------:R-:W-:Y:S01]  /*12a0*/  ISETP.GT.U32.AND.EX P2, PT, R65, RZ, PT, P2 ;  /* 0x000000ff4100720c */ /* 0x000fe20003f44120 */
[----:B------:R-:W-:Y:S01]  /*12b0*/  FMUL R92, R92, c[0x0][0x188] ;  /* 0x000062005c5c7a20 */ /* 0x000fe20000400000 */
[----:B------:R-:W-:Y:S01]  /*12c0*/  ISETP.GT.U32.AND.EX P3, PT, R67, RZ, PT, P3 ;  /* 0x000000ff4300720c */ /* 0x000fe20003f64130 */
[----:B------:R-:W-:Y:S01]  /*12d0*/  IMAD.X R119, RZ, RZ, R116, P4 ;  /* 0x000000ffff777224 */ /* 0x000fe200020e0674 */
[----:B------:R-:W-:Y:S02]  /*12e0*/  ISETP.GT.U32.AND P0, PT, R66, R58, PT ;  /* 0x0000003a4200720c */ /* 0x000fe40003f04070 */
[----:B------:R-:W-:Y:S02]  /*12f0*/  FSEL R138, R37, -INF , !P2 ;  /* 0xff800000258a7808 */ /* 0x000fe40005000000 */
[----:B------:R-:W-:Y:S02]  /*1300*/  IADD3 R66, P2, R176, 0x28, RZ ;  /* 0x00000028b0427810 */ /* 0x000fe40007f5e0ff */
[----:B------:R-:W-:-:S02]  /*1310*/  ISETP.GT.U32.AND P4, PT, R152, R49, PT ;  /* 0x000000319800720c */ /* 0x000fc40003f84070 */
[----:B------:R-:W-:Y:S01]  /*1320*/  FSEL R132, R92, -INF , !P3 ;  /* 0xff8000005c847808 */ /* 0x000fe20005800000 */
[----:B------:R-:W-:Y:S01]  /*1330*/  FMUL R93, R93, c[0x0][0x188] ;  /* 0x000062005d5d7a20 */ /* 0x000fe20000400000 */
[C---:B------:R-:W-:Y:S01]  /*1340*/  IADD3 R128, P3, R176.reuse, 0x29, RZ ;  /* 0x00000029b0807810 */ /* 0x040fe20007f7e0ff */
[----:B------:R-:W-:Y:S01]  /*1350*/  IMAD.X R156, RZ, RZ, R116, P2 ;  /* 0x000000ffff9c7224 */ /* 0x000fe200010e0674 */
[----:B------:R-:W-:Y:S02]  /*1360*/  ISETP.GT.U32.AND.EX P4, PT, R119, RZ, PT, P4 ;  /* 0x000000ff7700720c */ /* 0x000fe40003f84140 */
[C---:B------:R-:W-:Y:S02]  /*1370*/  IADD3 R120, P2, R176.reuse, 0x8, RZ ;  /* 0x00000008b0787810 */ /* 0x040fe40007f5e0ff */
[----:B------:R-:W-:Y:S02]  /*1380*/  IADD3.X R154, RZ, R116, RZ, P3, !PT ;  /* 0x00000074ff9a7210 */ /* 0x000fe40001ffe4ff */
[----:B------:R-:W-:-:S02]  /*1390*/  ISETP.GT.U32.AND P1, PT, R176, R49, PT ;  /* 0x00000031b000720c */ /* 0x000fc40003f24070 */
[CC--:B------:R-:W-:Y:S02]  /*13a0*/  ISETP.GE.U32.AND P3, PT, R176.reuse, R49.reuse, PT ;  /* 0x00000031b000720c */ /* 0x0c0fe40003f66070 */
[----:B------:R-:W-:Y:S01]  /*13b0*/  FSEL R92, R93, -INF , !P4 ;  /* 0xff8000005d5c7808 */ /* 0x000fe20006000000 */
[--C-:B------:R-:W-:Y:S01]  /*13c0*/  IMAD.X R158, RZ, RZ, R116.reuse, P2 ;  /* 0x000000ffff9e7224 */ /* 0x100fe200010e0674 */
[----:B------:R-:W-:Y:S01]  /*13d0*/  IADD3 R122, P4, R176, 0x9, RZ ;  /* 0x00000009b07a7810 */ /* 0x000fe20007f9e0ff */
[----:B------:R-:W-:Y:S01]  /*13e0*/  FMUL R88, R88, c[0x0][0x188] ;  /* 0x0000620058587a20 */ /* 0x000fe20000400000 */
[-C--:B------:R-:W-:Y:S01]  /*13f0*/  ISETP.GT.U32.AND P2, PT, R120, R49.reuse, PT ;  /* 0x000000317800720c */ /* 0x080fe20003f44070 */
[----:B------:R-:W-:Y:S01]  /*1400*/  FMUL R89, R89, c[0x0][0x188] ;  /* 0x0000620059597a20 */ /* 0x000fe20000400000 */
[C---:B------:R-:W-:Y:S02]  /*1410*/  ISETP.GT.U32.AND.EX P1, PT, R116.reuse, RZ, PT, P1 ;  /* 0x000000ff7400720c */ /* 0x040fe40003f24110 */
[----:B------:R-:W-:Y:S01]  /*1420*/  ISETP.GE.U32.AND.EX P3, PT, R116, RZ, PT, P3 ;  /* 0x000000ff7400720c */ /* 0x000fe20003f66130 */
[----:B------:R-:W-:Y:S01]  /*1430*/  IMAD.X R160, RZ, RZ, R116, P4 ;  /* 0x000000ffffa07224 */ /* 0x000fe200020e0674 */
[----:B------:R-:W-:Y:S01]  /*1440*/  ISETP.GT.U32.AND P4, PT, R122, R49, PT ;  /* 0x000000317a00720c */ /* 0x000fe20003f84070 */
[----:B------:R-:W-:Y:S01]  /*1450*/  FMUL R36, R84, c[0x0][0x188] ;  /* 0x0000620054247a20 */ /* 0x000fe20000400000 */
[----:B------:R-:W-:-:S02]  /*1460*/  ISETP.GT.U32.AND.EX P2, PT, R158, RZ, PT, P2 ;  /* 0x000000ff9e00720c */ /* 0x000fc40003f44120 */
[----:B------:R-:W-:Y:S02]  /*1470*/  FSEL R168, R88, -INF , !P1 ;  /* 0xff80000058a87808 */ /* 0x000fe40004800000 */
[----:B------:R-:W-:Y:S01]  /*1480*/  FSEL R89, R89, -INF , !P3 ;  /* 0xff80000059597808 */ /* 0x000fe20005800000 */
[----:B------:R-:W-:Y:S01]  /*1490*/  FMUL R85, R85, c[0x0][0x188] ;  /* 0x0000620055557a20 */ /* 0x000fe20000400000 */
[----:B------:R-:W-:Y:S01]  /*14a0*/  HMMA.16816.F32.BF16 R96, R80, R78, RZ ;  /* 0x0000004e5060723c */ /* 0x000fe200000418ff */
[----:B------:R-:W-:Y:S02]  /*14b0*/  ISETP.GT.U32.AND.EX P4, PT, R160, RZ, PT, P4 ;  /* 0x000000ffa000720c */ /* 0x000fe40003f84140 */
[----:B------:R-:W-:Y:S02]  /*14c0*/  FSEL R170, R36, -INF , !P2 ;  /* 0xff80000024aa7808 */ /* 0x000fe40005000000 */
[----:B------:R-:W-:Y:S02]  /*14d0*/  FMNMX R37, R168, R89, !PT ;  /* 0x00000059a8257209 */ /* 0x000fe40007800000 */
[----:B------:R-:W-:-:S02]  /*14e0*/  FSEL R84, R85, -INF , !P4 ;  /* 0xff80000055547808 */ /* 0x000fc40006000000 */
[----:B------:R-:W-:Y:S01]  /*14f0*/  FMNMX R37, R170, R37, !PT ;  /* 0x00000025aa257209 */ /* 0x000fe20007800000 */
[----:B----4-:R-:W-:Y:S03]  /*1500*/  HMMA.16816.F32.BF16 R100, R80, R68, RZ ;  /* 0x000000445064723c */ /* 0x010fe600000418ff */
[----:B------:R-:W-:-:S04]  /*1510*/  FMNMX R37, R84, R37, !PT ;  /* 0x0000002554257209 */ /* 0x000fc80007800000 */
[----:B------:R-:W-:Y:S01]  /*1520*/  FMNMX R37, R140, R37, !PT ;  /* 0x000000258c257209 */ /* 0x000fe20007800000 */
[----:B------:R-:W-:Y:S03]  /*1530*/  HMMA.16816.F32.BF16 R80, R80, R70, RZ ;  /* 0x000000465050723c */ /* 0x000fe600000418ff */
[----:B------:R-:W-:Y:S02]  /*1540*/  FMNMX R37, R134, R37, !PT ;  /* 0x0000002586257209 */ /* 0x000fe40007800000 */
[----:B------:R-:W-:Y:S02]  /*1550*/  ISETP.GT.U32.AND P3, PT, R66, R49, PT ;  /* 0x000000314200720c */ /* 0x000fe40003f64070 */
[----:B------:R-:W-:Y:S01]  /*1560*/  FMNMX R37, R136, R37, !PT ;  /* 0x0000002588257209 */ /* 0x000fe20007800000 */
[----:B------:R-:W-:Y:S01]  /*1570*/  FMUL R88, R96, c[0x0][0x188] ;  /* 0x0000620060587a20 */ /* 0x000fe20000400000 */
[----:B------:R-:W-:-:S02]  /*1580*/  IADD3 R124, P4, R176, 0x30, RZ ;  /* 0x00000030b07c7810 */ /* 0x000fc40007f9e0ff */
[----:B------:R-:W-:Y:S02]  /*1590*/  FMNMX R37, R138, R37, !PT ;  /* 0x000000258a257209 */ /* 0x000fe40007800000 */
[----:B------:R-:W-:Y:S02]  /*15a0*/  ISETP.GT.U32.AND P2, PT, R128, R49, PT ;  /* 0x000000318000720c */ /* 0x000fe40003f44070 */
[----:B------:R-:W-:Y:S01]  /*15b0*/  ISETP.GT.U32.AND.EX P3, PT, R156, RZ, PT, P3 ;  /* 0x000000ff9c00720c */ /* 0x000fe20003f64130 */
[----:B------:R-:W-:Y:S01]  /*15c0*/  FMUL R97, R97, c[0x0][0x188] ;  /* 0x0000620061617a20 */ /* 0x000fe20000400000 */
[----:B------:R-:W-:Y:S02]  /*15d0*/  FMNMX R37, R132, R37, !PT ;  /* 0x0000002584257209 */ /* 0x000fe40007800000 */
[----:B------:R-:W-:Y:S02]  /*15e0*/  ISETP.GT.U32.AND.EX P2, PT, R154, RZ, PT, P2 ;  /* 0x000000ff9a00720c */ /* 0x000fe40003f44120 */
[----:B------:R-:W-:-:S02]  /*15f0*/  FSEL R88, R88, -INF , !P3 ;  /* 0xff80000058587808 */ /* 0x000fc40005800000 */
[----:B------:R-:W-:Y:S02]  /*1600*/  IADD3.X R164, RZ, R116, RZ, P4, !PT ;  /* 0x00000074ffa47210 */ /* 0x000fe400027fe4ff */
[----:B------:R-:W-:Y:S02]  /*1610*/  IADD3 R96, P3, R176, 0x31, RZ ;  /* 0x00000031b0607810 */ /* 0x000fe40007f7e0ff */
[----:B------:R-:W-:Y:S01]  /*1620*/  ISETP.GT.U32.AND P4, PT, R124, R49, PT ;  /* 0x000000317c00720c */ /* 0x000fe20003f84070 */
[----:B------:R-:W-:Y:S01]  /*1630*/  FMUL R100, R100, c[0x0][0x188] ;  /* 0x0000620064647a20 */ /* 0x000fe20000400000 */
[----:B------:R-:W-:Y:S02]  /*1640*/  FMNMX R37, R92, R37, !PT ;  /* 0x000000255c257209 */ /* 0x000fe40007800000 */
[----:B------:R-:W-:Y:S01]  /*1650*/  FSEL R142, R97, -INF , !P2 ;  /* 0xff800000618e7808 */ /* 0x000fe20005000000 */
[----:B------:R-:W-:Y:S01]  /*1660*/  IMAD.X R162, RZ, RZ, R116, P3 ;  /* 0x000000ffffa27224 */ /* 0x000fe200018e0674 */
[----:B------:R-:W-:-:S02]  /*1670*/  IADD3 R126, P2, R176, 0x38, RZ ;  /* 0x00000038b07e7810 */ /* 0x000fc40007f5e0ff */
[----:B------:R-:W-:Y:S02]  /*1680*/  ISETP.GT.U32.AND.EX P4, PT, R164, RZ, PT, P4 ;  /* 0x000000ffa400720c */ /* 0x000fe40003f84140 */
[----:B------:R-:W-:Y:S02]  /*1690*/  ISETP.GT.U32.AND P3, PT, R96, R49, PT ;  /* 0x000000316000720c */ /* 0x000fe40003f64070 */
[----:B------:R-:W-:Y:S01]  /*16a0*/  FMNMX R37, R88, R37, !PT ;  /* 0x0000002558257209 */ /* 0x000fe20007800000 */
[----:B------:R-:W-:Y:S01]  /*16b0*/  FMUL R101, R101, c[0x0][0x188] ;  /* 0x0000620065657a20 */ /* 0x000fe20000400000 */
[----:B------:R-:W-:Y:S01]  /*16c0*/  FSEL R146, R100, -INF , !P4 ;  /* 0xff80000064927808 */ /* 0x000fe20006000000 */
[----:B------:R-:W-:Y:S01]  /*16d0*/  IMAD.X R166, RZ, RZ, R116, P2 ;  /* 0x000000ffffa67224 */ /* 0x000fe200010e0674 */
[----:B------:R-:W-:Y:S02]  /*16e0*/  IADD3 R130, P4, R176, 0x39, RZ ;  /* 0x00000039b0827810 */ /* 0x000fe40007f9e0ff */
[----:B------:R-:W-:-:S02]  /*16f0*/  ISETP.GT.U32.AND.EX P3, PT, R162, RZ, PT, P3 ;  /* 0x000000ffa200720c */ /* 0x000fc40003f64130 */
[----:B------:R-:W-:Y:S02]  /*1700*/  ISETP.GT.U32.AND P2, PT, R126, R49, PT ;  /* 0x000000317e00720c */ /* 0x000fe40003f44070 */
[----:B------:R-:W-:Y:S01]  /*1710*/  FMNMX R37, R142, R37, !PT ;  /* 0x000000258e257209 */ /* 0x000fe20007800000 */
[----:B------:R-:W-:Y:S01]  /*1720*/  FMUL R80, R80, c[0x0][0x188] ;  /* 0x0000620050507a20 */ /* 0x000fe20000400000 */
[----:B------:R-:W-:Y:S02]  /*1730*/  IADD3.X R167, RZ, R116, RZ, P4, !PT ;  /* 0x00000074ffa77210 */ /* 0x000fe400027fe4ff */
[----:B------:R-:W-:Y:S02]  /*1740*/  FSEL R144, R101, -INF , !P3 ;  /* 0xff80000065907808 */ /* 0x000fe40005800000 */
[----:B------:R-:W-:Y:S02]  /*1750*/  ISETP.GT.U32.AND P4, PT, R130, R49, PT ;  /* 0x000000318200720c */ /* 0x000fe40003f84070 */
[----:B------:R-:W-:-:S02]  /*1760*/  ISETP.GT.U32.AND.EX P2, PT, R166, RZ, PT, P2 ;  /* 0x000000ffa600720c */ /* 0x000fc40003f44120 */
[----:B------:R-:W-:Y:S01]  /*1770*/  FMNMX R37, R146, R37, !PT ;  /* 0x0000002592257209 */ /* 0x000fe20007800000 */
[----:B------:R-:W-:Y:S01]  /*1780*/  FMUL R81, R81, c[0x0][0x188] ;  /* 0x0000620051517a20 */ /* 0x000fe20000400000 */
[----:B------:R-:W-:Y:S02]  /*1790*/  ISETP.GT.U32.AND.EX P4, PT, R167, RZ, PT, P4 ;  /* 0x000000ffa700720c */ /* 0x000fe40003f84140 */
[----:B------:R-:W-:Y:S02]  /*17a0*/  FSEL R150, R80, -INF , !P2 ;  /* 0xff80000050967808 */ /* 0x000fe40005000000 */
[----:B------:R-:W-:Y:S02]  /*17b0*/  FMNMX R37, R144, R37, !PT ;  /* 0x0000002590257209 */ /* 0x000fe40007800000 */
[----:B------:R-:W-:Y:S02]  /*17c0*/  FSEL R148, R81, -INF , !P4 ;  /* 0xff80000051947808 */ /* 0x000fe40006000000 */
[----:B------:R-:W-:-:S04]  /*17d0*/  FMNMX R37, R150, R37, !PT ;  /* 0x0000002596257209 */ /* 0x000fc80007800000 */
[----:B------:R-:W-:Y:S02]  /*17e0*/  FMNMX R80, R148, R37, !PT ;  /* 0x0000002594507209 */ /* 0x000fe40007800000 */
[C---:B------:R-:W-:Y:S02]  /*17f0*/  ISETP.GT.U32.AND P3, PT, R104.reuse, R59, PT ;  /* 0x0000003b6800720c */ /* 0x040fe40003f64070 */
[C---:B------:R-:W-:Y:S01]  /*1800*/  ISETP.GT.U32.AND P2, PT, R104.reuse, R58, PT ;  /* 0x0000003a6800720c */ /* 0x040fe20003f44070 */
[----:B------:R-:W0:Y:S01]  /*1810*/  SHFL.BFLY PT, R81, R80, 0x2, 0x1f ;  /* 0x0c401f0050517f89 */ /* 0x000e2200000e0000 */
[----:B------:R-:W-:Y:S02]  /*1820*/  ISETP.GT.U32.AND P4, PT, R104, R57, PT ;  /* 0x000000396800720c */ /* 0x000fe40003f84070 */
[----:B------:R-:W-:Y:S02]  /*1830*/  ISETP.GT.U32.AND.EX P6, PT, R105, RZ, PT, P6 ;  /* 0x000000ff6900720c */ /* 0x000fe40003fc4160 */
[----:B------:R-:W-:Y:S01]  /*1840*/  HMMA.16816.F32.BF16 R104, R40, R106, RZ ;  /* 0x0000006a2868723c */ /* 0x000fe200000418ff */
[----:B------:R-:W-:-:S02]  /*1850*/  FMUL R137, R38, c[0x0][0x188] ;  /* 0x0000620026897a20 */ /* 0x000fc40000400000 */
[----:B------:R-:W-:-:S05]  /*1860*/  FMUL R135, R39, c[0x0][0x188] ;  /* 0x0000620027877a20 */ /* 0x000fca0000400000 */
[----:B------:R-:W-:Y:S01]  /*1870*/  HMMA.16816.F32.BF16 R36, R40, R76, RZ ;  /* 0x0000004c2824723c */ /* 0x000fe200000418ff */
[----:B------:R-:W-:Y:S01]  /*1880*/  FMUL R109, R109, c[0x0][0x188] ;  /* 0x000062006d6d7a20 */ /* 0x000fe20000400000 */
[----:B------:R-:W-:Y:S01]  /*1890*/  ISETP.GT.U32.AND.EX P0, PT, R125, RZ, PT, P0 ;  /* 0x000000ff7d00720c */ /* 0x000fe20003f04100 */
[----:B------:R-:W-:Y:S02]  /*18a0*/  FMUL R97, R110, c[0x0][0x188] ;  /* 0x000062006e617a20 */ /* 0x000fe40000400000 */
[----:B------:R-:W-:Y:S01]  /*18b0*/  FMUL R93, R111, c[0x0][0x188] ;  /* 0x000062006f5d7a20 */ /* 0x000fe20000400000 */
[----:B------:R-:W-:Y:S02]  /*18c0*/  FSEL R109, R109, -INF , !P0 ;  /* 0xff8000006d6d7808 */ /* 0x000fe40004000000 */
[----:B------:R-:W-:Y:S02]  /*18d0*/  FSEL R97, R97, -INF , !P6 ;  /* 0xff80000061617808 */ /* 0x000fe40007000000 */
[----:B------:R-:W-:-:S02]  /*18e0*/  FSEL R93, R93, -INF , !P5 ;  /* 0xff8000005d5d7808 */ /* 0x000fc40006800000 */
[C---:B------:R-:W-:Y:S02]  /*18f0*/  ISETP.GT.U32.AND P0, PT, R174.reuse, R59, PT ;  /* 0x0000003bae00720c */ /* 0x040fe40003f04070 */
[C---:B------:R-:W-:Y:S02]  /*1900*/  ISETP.GT.U32.AND P6, PT, R174.reuse, R58, PT ;  /* 0x0000003aae00720c */ /* 0x040fe40003fc4070 */
[----:B------:R-:W-:Y:S02]  /*1910*/  ISETP.GT.U32.AND P5, PT, R174, R57, PT ;  /* 0x00000039ae00720c */ /* 0x000fe40003fa4070 */
[----:B0-----:R-:W-:Y:S02]  /*1920*/  FMNMX R81, R80, R81, !PT ;  /* 0x0000005150517209 */ /* 0x001fe40007800000 */
[C---:B------:R-:W-:Y:S02]  /*1930*/  ISETP.GT.U32.AND.EX P0, PT, R65.reuse, RZ, PT, P0 ;  /* 0x000000ff4100720c */ /* 0x040fe40003f04100 */
[----:B------:R-:W-:-:S02]  /*1940*/  ISETP.GT.U32.AND.EX P6, PT, R65, RZ, PT, P6 ;  /* 0x000000ff4100720c */ /* 0x000fc40003fc4160 */
[----:B------:R-:W-:Y:S01]  /*1950*/  ISETP.GT.U32.AND.EX P5, PT, R65, RZ, PT, P5 ;  /* 0x000000ff4100720c */ /* 0x000fe20003fa4150 */
[----:B------:R-:W-:Y:S01]  /*1960*/  FMUL R65, R105, c[0x0][0x188] ;  /* 0x0000620069417a20 */ /* 0x000fe20000400000 */
[----:B------:R-:W0:Y:S01]  /*1970*/  SHFL.BFLY PT, R76, R81, 0x1, 0x1f ;  /* 0x0c201f00514c7f89 */ /* 0x000e2200000e0000 */
[----:B------:R-:W-:-:S03]  /*1980*/  FMUL R129, R103, c[0x0][0x188] ;  /* 0x0000620067817a20 */ /* 0x000fc60000400000 */
[----:B------:R-:W-:Y:S02]  /*1990*/  FSEL R103, R65, -INF , !P6 ;  /* 0xff80000041677808 */ /* 0x000fe40007000000 */
[----:B------:R-:W-:Y:S01]  /*19a0*/  ISETP.GT.U32.AND P6, PT, R172, R58, PT ;  /* 0x0000003aac00720c */ /* 0x000fe20003fc4070 */
[----:B------:R-:W-:Y:S02]  /*19b0*/  FMUL R107, R107, c[0x0][0x188] ;  /* 0x000062006b6b7a20 */ /* 0x000fe40000400000 */
[----:B------:R-:W-:Y:S01]  /*19c0*/  FMUL R36, R36, c[0x0][0x188] ;  /* 0x0000620024247a20 */ /* 0x000fe20000400000 */
[----:B------:R-:W-:Y:S01]  /*19d0*/  ISETP.GT.U32.AND.EX P6, PT, R67, RZ, PT, P6 ;  /* 0x000000ff4300720c */ /* 0x000fe20003fc4160 */
[----:B------:R-:W-:Y:S01]  /*19e0*/  FMUL R104, R104, c[0x0][0x188] ;  /* 0x0000620068687a20 */ /* 0x000fe20000400000 */
[C---:B------:R-:W-:Y:S01]  /*19f0*/  ISETP.GT.U32.AND.EX P3, PT, R127.reuse, RZ, PT, P3 ;  /* 0x000000ff7f00720c */ /* 0x040fe20003f64130 */
[----:B------:R-:W-:Y:S01]  /*1a00*/  FMUL R86, R86, c[0x0][0x188] ;  /* 0x0000620056567a20 */ /* 0x000fe20000400000 */
[----:B------:R-:W-:Y:S01]  /*1a10*/  ISETP.GT.U32.AND.EX P2, PT, R127, RZ, PT, P2 ;  /* 0x000000ff7f00720c */ /* 0x000fe20003f44120 */
[----:B------:R-:W-:Y:S01]  /*1a20*/  FMUL R133, R98, c[0x0][0x188] ;  /* 0x0000620062857a20 */ /* 0x000fe20000400000 */
[----:B------:R-:W-:-:S02]  /*1a30*/  FSEL R98, R107, -INF , !P5 ;  /* 0xff8000006b627808 */ /* 0x000fc40006800000 */
[----:B------:R-:W-:Y:S02]  /*1a40*/  FSEL R107, R36, -INF , !P6 ;  /* 0xff800000246b7808 */ /* 0x000fe40007000000 */
[----:B------:R-:W-:Y:S02]  /*1a50*/  FSEL R137, R137, -INF , !P3 ;  /* 0xff80000089897808 */ /* 0x000fe40005800000 */
[----:B------:R-:W-:Y:S02]  /*1a60*/  FSEL R105, R104, -INF , !P2 ;  /* 0xff80000068697808 */ /* 0x000fe40005000000 */
[-C--:B------:R-:W-:Y:S02]  /*1a70*/  ISETP.GT.U32.AND P6, PT, R128, R59.reuse, PT ;  /* 0x0000003b8000720c */ /* 0x080fe40003fc4070 */
[----:B------:R-:W-:Y:S02]  /*1a80*/  FSEL R159, R86, -INF , !P1 ;  /* 0xff800000569f7808 */ /* 0x000fe40004800000 */
[----:B------:R-:W-:-:S02]  /*1a90*/  ISETP.GT.U32.AND P3, PT, R176, R59, PT ;  /* 0x0000003bb000720c */ /* 0x000fc40003f64070 */
[-C--:B------:R-:W-:Y:S02]  /*1aa0*/  ISETP.GE.U32.AND P2, PT, R176, R59.reuse, PT ;  /* 0x0000003bb000720c */ /* 0x080fe40003f46070 */
[----:B------:R-:W-:Y:S01]  /*1ab0*/  ISETP.GT.U32.AND P1, PT, R126, R59, PT ;  /* 0x0000003b7e00720c */ /* 0x000fe20003f24070 */
[----:B------:R-:W-:Y:S01]  /*1ac0*/  FMUL R99, R99, c[0x0][0x188] ;  /* 0x0000620063637a20 */ /* 0x000fe20000400000 */
[----:B------:R-:W-:Y:S01]  /*1ad0*/  ISETP.GT.U32.AND.EX P6, PT, R154, RZ, PT, P6 ;  /* 0x000000ff9a00720c */ /* 0x000fe20003fc4160 */
[----:B------:R-:W-:Y:S01]  /*1ae0*/  FMUL R90, R90, c[0x0][0x188] ;  /* 0x000062005a5a7a20 */ /* 0x000fe20000400000 */
[C---:B------:R-:W-:Y:S01]  /*1af0*/  ISETP.GT.U32.AND.EX P3, PT, R116.reuse, RZ, PT, P3 ;  /* 0x000000ff7400720c */ /* 0x040fe20003f64130 */
[----:B------:R-:W-:Y:S01]  /*1b00*/  FMUL R91, R91, c[0x0][0x188] ;  /* 0x000062005b5b7a20 */ /* 0x000fe20000400000 */
[----:B------:R-:W-:Y:S01]  /*1b10*/  ISETP.GE.U32.AND.EX P2, PT, R116, RZ, PT, P2 ;  /* 0x000000ff7400720c */ /* 0x000fe20003f46120 */
[----:B------:R-:W-:Y:S01]  /*1b20*/  FMUL R82, R82, c[0x0][0x188] ;  /* 0x0000620052527a20 */ /* 0x000fe20000400000 */
[----:B------:R-:W-:-:S02]  /*1b30*/  ISETP.GT.U32.AND.EX P1, PT, R166, RZ, PT, P1 ;  /* 0x000000ffa600720c */ /* 0x000fc40003f24110 */
[----:B------:R-:W-:Y:S02]  /*1b40*/  FSEL R131, R99, -INF , !P6 ;  /* 0xff80000063837808 */ /* 0x000fe40007000000 */
[-C--:B------:R-:W-:Y:S02]  /*1b50*/  ISETP.GT.U32.AND P6, PT, R122, R59.reuse, PT ;  /* 0x0000003b7a00720c */ /* 0x080fe40003fc4070 */
[----:B------:R-:W-:Y:S02]  /*1b60*/  FSEL R36, R90, -INF , !P3 ;  /* 0xff8000005a247808 */ /* 0x000fe40005800000 */
[----:B------:R-:W-:Y:S02]  /*1b70*/  FSEL R161, R91, -INF , !P2 ;  /* 0xff8000005ba17808 */ /* 0x000fe40005000000 */
[----:B------:R-:W-:Y:S02]  /*1b80*/  FSEL R143, R82, -INF , !P1 ;  /* 0xff800000528f7808 */ /* 0x000fe40004800000 */
[----:B------:R-:W-:Y:S01]  /*1b90*/  ISETP.GT.U32.AND P1, PT, R130, R59, PT ;  /* 0x0000003b8200720c */ /* 0x000fe20003f24070 */
[----:B------:R-:W-:Y:S01]  /*1ba0*/  FMUL R87, R87, c[0x0][0x188] ;  /* 0x0000620057577a20 */ /* 0x000fe20000400000 */
[----:B0-----:R-:W-:Y:S01]  /*1bb0*/  FMNMX R65, R81, R76, !PT ;  /* 0x0000004c51417209 */ /* 0x001fe20007800000 */
[----:B------:R-:W-:Y:S01]  /*1bc0*/  FMUL R83, R83, c[0x0][0x188] ;  /* 0x0000620053537a20 */ /* 0x000fe20000400000 */
[----:B------:R-:W-:-:S02]  /*1bd0*/  ISETP.GT.U32.AND.EX P6, PT, R160, RZ, PT, P6 ;  /* 0x000000ffa000720c */ /* 0x000fc40003fc4160 */
[----:B------:R-:W-:Y:S02]  /*1be0*/  FMNMX R76, R36, R161, !PT ;  /* 0x000000a1244c7209 */ /* 0x000fe40007800000 */
[----:B------:R-:W-:Y:S02]  /*1bf0*/  ISETP.GT.U32.AND.EX P1, PT, R167, RZ, PT, P1 ;  /* 0x000000ffa700720c */ /* 0x000fe40003f24110 */
[----:B------:R-:W-:Y:S02]  /*1c00*/  FSEL R155, R87, -INF , !P6 ;  /* 0xff800000579b7808 */ /* 0x000fe40007000000 */
[----:B------:R-:W-:Y:S01]  /*1c10*/  FMNMX R76, R159, R76, !PT ;  /* 0x0000004c9f4c7209 */ /* 0x000fe20007800000 */
[----:B------:R-:W-:Y:S01]  /*1c20*/  IMAD.WIDE R90, R53, 0x2, R26 ;  /* 0x00000002355a7825 */ /* 0x000fe200078e021a */
[----:B------:R-:W-:Y:S02]  /*1c30*/  FSEL R145, R83, -INF , !P1 ;  /* 0xff80000053917808 */ /* 0x000fe40004800000 */
[----:B------:R-:W-:-:S02]  /*1c40*/  ISETP.GT.U32.AND P5, PT, R152, R59, PT ;  /* 0x0000003b9800720c */ /* 0x000fc40003fa4070 */
[C---:B------:R-:W-:Y:S02]  /*1c50*/  ISETP.GT.U32.AND P3, PT, R152.reuse, R58, PT ;  /* 0x0000003a9800720c */ /* 0x040fe40003f64070 */
[----:B------:R-:W-:Y:S01]  /*1c60*/  ISETP.GT.U32.AND P1, PT, R152, R57, PT ;  /* 0x000000399800720c */ /* 0x000fe20003f24070 */
[----:B------:R-:W-:Y:S01]  /*1c70*/  IMAD.WIDE R152, R53, 0x2, R28 ;  /* 0x0000000235987825 */ /* 0x000fe200078e021c */
[----:B------:R-:W-:Y:S02]  /*1c80*/  FMNMX R76, R155, R76, !PT ;  /* 0x0000004c9b4c7209 */ /* 0x000fe40007800000 */
[----:B------:R-:W-:Y:S01]  /*1c90*/  ISETP.GT.U32.AND.EX P4, PT, R127, RZ, PT, P4 ;  /* 0x000000ff7f00720c */ /* 0x000fe20003f84140 */
[----:B------:R-:W-:Y:S01]  /*1ca0*/  FMUL R101, R106, c[0x0][0x188] ;  /* 0x000062006a657a20 */ /* 0x000fe20000400000 */
[----:B------:R0:W2:Y:S01]  /*1cb0*/  LDG.E.U16 R127, [R90.64] ;  /* 0x000000065a7f7981 */ /* 0x0000a2000c1e1500 */
[----:B------:R-:W-:-:S03]  /*1cc0*/  FMNMX R76, R123, R76, !PT ;  /* 0x0000004c7b4c7209 */ /* 0x000fc60007800000 */
[----:B------:R1:W3:Y:S01]  /*1cd0*/  LDG.E.U16 R147, [R152.64] ;  /* 0x0000000698937981 */ /* 0x0002e2000c1e1500 */
[----:B------:R-:W-:Y:S02]  /*1ce0*/  FSEL R101, R101, -INF , !P4 ;  /* 0xff80000065657808 */ /* 0x000fe40006000000 */
[----:B------:R-:W-:Y:S01]  /*1cf0*/  ISETP.GT.U32.AND P4, PT, R172, R59, PT ;  /* 0x0000003bac00720c */ /* 0x000fe20003f84070 */
[----:B0-----:R-:W-:Y:S01]  /*1d00*/  IMAD.WIDE R90, R53, 0x2, R30 ;  /* 0x00000002355a7825 */ /* 0x001fe200078e021e */
[----:B------:R-:W-:-:S03]  /*1d10*/  FMNMX R80, R121, R76, !PT ;  /* 0x0000004c79507209 */ /* 0x000fc60007800000 */
[----:B-1----:R-:W-:Y:S01]  /*1d20*/  IMAD.WIDE R152, R53, 0x2, R32 ;  /* 0x0000000235987825 */ /* 0x002fe200078e0220 */
[----:B------:R-:W4:Y:S01]  /*1d30*/  LDG.E.U16 R149, [R90.64] ;  /* 0x000000065a957981 */ /* 0x000f22000c1e1500 */
[----:B------:R-:W-:Y:S02]  /*1d40*/  ISETP.GT.U32.AND.EX P4, PT, R67, RZ, PT, P4 ;  /* 0x000000ff4300720c */ /* 0x000fe40003f84140 */
[----:B------:R-:W-:Y:S01]  /*1d50*/  FMUL R94, R94, c[0x0][0x188] ;  /* 0x000062005e5e7a20 */ /* 0x000fe20000400000 */
[----:B------:R0:W5:Y:S01]  /*1d60*/  LDG.E.U16 R151, [R152.64] ;  /* 0x0000000698977981 */ /* 0x000162000c1e1500 */
[----:B------:R-:W-:Y:S02]  /*1d70*/  FSEL R135, R135, -INF , !P0 ;  /* 0xff80000087877808 */ /* 0x000fe40004000000 */
[----:B------:R-:W-:Y:S01]  /*1d80*/  FMNMX R80, R137, R80, !PT ;  /* 0x0000005089507209 */ /* 0x000fe20007800000 */
[----:B------:R-:W-:Y:S01]  /*1d90*/  FMUL R95, R95, c[0x0][0x188] ;  /* 0x000062005f5f7a20 */ /* 0x000fe20000400000 */
[----:B------:R-:W-:-:S02]  /*1da0*/  FSEL R141, R94, -INF , !P4 ;  /* 0xff8000005e8d7808 */ /* 0x000fc40006000000 */
[----:B------:R-:W-:Y:S01]  /*1db0*/  ISETP.GT.U32.AND.EX P5, PT, R119, RZ, PT, P5 ;  /* 0x000000ff7700720c */ /* 0x000fe20003fa4150 */
[----:B------:R-:W-:Y:S01]  /*1dc0*/  FMUL R102, R102, c[0x0][0x188] ;  /* 0x0000620066667a20 */ /* 0x000fe20000400000 */
[----:B------:R-:W-:Y:S02]  /*1dd0*/  ISETP.GT.U32.AND P4, PT, R66, R59, PT ;  /* 0x0000003b4200720c */ /* 0x000fe40003f84070 */
[----:B------:R-:W-:Y:S02]  /*1de0*/  ISETP.GT.U32.AND P2, PT, R172, R57, PT ;  /* 0x00000039ac00720c */ /* 0x000fe40003f44070 */
[----:B------:R-:W-:Y:S01]  /*1df0*/  FMNMX R65, R65, R118, !PT ;  /* 0x0000007641417209 */ /* 0x000fe20007800000 */
[----:B------:R-:W-:Y:S01]  /*1e00*/  HMMA.16816.F32.BF16 R76, R40, R78, RZ ;  /* 0x0000004e284c723c */ /* 0x000fe200000418ff */
[----:B------:R-:W-:Y:S01]  /*1e10*/  FMNMX R86, R135, R80, !PT ;  /* 0x0000005087567209 */ /* 0x000fe20007800000 */
[----:B------:R-:W-:Y:S01]  /*1e20*/  FMUL R38, R38, c[0x0][0x188] ;  /* 0x0000620026267a20 */ /* 0x000fe20000400000 */
[----:B------:R-:W-:Y:S01]  /*1e30*/  ISETP.GT.U32.AND.EX P4, PT, R156, RZ, PT, P4 ;  /* 0x000000ff9c00720c */ /* 0x000fe20003f84140 */
[----:B------:R-:W-:Y:S01]  /*1e40*/  FMUL R37, R37, c[0x0][0x188] ;  /* 0x0000620025257a20 */ /* 0x000fe20000400000 */
[----:B------:R-:W-:Y:S01]  /*1e50*/  FSEL R139, R95, -INF , !P5 ;  /* 0xff8000005f8b7808 */ /* 0x000fe20006800000 */
[----:B------:R-:W-:Y:S01]  /*1e60*/  FMUL R39, R39, c[0x0][0x188] ;  /* 0x0000620027277a20 */ /* 0x000fe20000400000 */
[----:B------:R-:W-:Y:S01]  /*1e70*/  FMNMX R86, R141, R86, !PT ;  /* 0x000000568d567209 */ /* 0x000fe20007800000 */
[----:B------:R-:W-:Y:S01]  /*1e80*/  BAR.SYNC.DEFER_BLOCKING 0x0 ;  /* 0x0000000000007b1d */ /* 0x000fe20000010000 */
[----:B------:R-:W-:-:S02]  /*1e90*/  ISETP.GT.U32.AND P5, PT, R124, R59, PT ;  /* 0x0000003b7c00720c */ /* 0x000fc40003fa4070 */
[----:B------:R-:W-:Y:S02]  /*1ea0*/  FSEL R133, R133, -INF , !P4 ;  /* 0xff80000085857808 */ /* 0x000fe40006000000 */
[----:B------:R-:W-:Y:S02]  /*1eb0*/  FMNMX R94, R139, R86, !PT ;  /* 0x000000568b5e7209 */ /* 0x000fe40007800000 */
[----:B------:R-:W-:Y:S02]  /*1ec0*/  ISETP.GT.U32.AND P4, PT, R96, R59, PT ;  /* 0x0000003b6000720c */ /* 0x000fe40003f84070 */
[----:B------:R-:W-:Y:S02]  /*1ed0*/  ISETP.GT.U32.AND.EX P5, PT, R164, RZ, PT, P5 ;  /* 0x000000ffa400720c */ /* 0x000fe40003fa4150 */
[----:B------:R-:W-:Y:S02]  /*1ee0*/  FMNMX R94, R133, R94, !PT ;  /* 0x0000005e855e7209 */ /* 0x000fe40007800000 */
[----:B------:R-:W-:-:S02]  /*1ef0*/  ISETP.GT.U32.AND.EX P4, PT, R162, RZ, PT, P4 ;  /* 0x000000ffa200720c */ /* 0x000fc40003f84140 */
[----:B------:R-:W-:Y:S02]  /*1f00*/  FSEL R95, R102, -INF , !P5 ;  /* 0xff800000665f7808 */ /* 0x000fe40006800000 */
[----:B------:R-:W-:Y:S02]  /*1f10*/  FMNMX R94, R131, R94, !PT ;  /* 0x0000005e835e7209 */ /* 0x000fe40007800000 */
[----:B------:R-:W-:Y:S02]  /*1f20*/  FSEL R129, R129, -INF , !P4 ;  /* 0xff80000081817808 */ /* 0x000fe40006000000 */
[----:B------:R-:W-:-:S04]  /*1f30*/  FMNMX R94, R95, R94, !PT ;  /* 0x0000005e5f5e7209 */ /* 0x000fc80007800000 */
[----:B------:R-:W-:-:S04]  /*1f40*/  FMNMX R94, R129, R94, !PT ;  /* 0x0000005e815e7209 */ /* 0x000fc80007800000 */
[----:B------:R-:W-:-:S04]  /*1f50*/  FMNMX R94, R143, R94, !PT ;  /* 0x0000005e8f5e7209 */ /* 0x000fc80007800000 */
[----:B------:R-:W-:Y:S02]  /*1f60*/  FMNMX R94, R145, R94, !PT ;  /* 0x0000005e915e7209 */ /* 0x000fe40007800000 */
[----:B------:R-:W-:-:S03]  /*1f70*/  ISETP.GT.U32.AND.EX P2, PT, R67, RZ, PT, P2 ;  /* 0x000000ff4300720c */ /* 0x000fc60003f44120 */
[----:B------:R-:W1:Y:S01]  /*1f80*/  SHFL.BFLY PT, R67, R94, 0x2, 0x1f ;  /* 0x0c401f005e437f89 */ /* 0x000e6200000e0000 */
[----:B------:R-:W-:-:S04]  /*1f90*/  FADD R89, R89, -R65 ;  /* 0x8000004159597221 */ /* 0x000fc80000000000 */
[----:B------:R-:W-:Y:S01]  /*1fa0*/  FMUL R89, R89, 1.4426950216293334961 ;  /* 0x3fb8aa3b59597820 */ /* 0x000fe20000400000 */
[C---:B------:R-:W-:Y:S03]  /*1fb0*/  HMMA.16816.F32.BF16 R80, R40.reuse, R68, RZ ;  /* 0x000000442850723c */ /* 0x040fe600000418ff */
[----:B------:R0:W-:Y:S04]  /*1fc0*/  MUFU.EX2 R111, R89 ;  /* 0x00000059006f7308 */ /* 0x0001e80000000800 */
[----:B------:R-:W-:Y:S02]  /*1fd0*/  FADD R69, R84, -R65 ;  /* 0x8000004154457221 */ /* 0x000fe40000000000 */
[----:B------:R-:W-:Y:S01]  /*1fe0*/  HMMA.16816.F32.BF16 R84, R40, R74, RZ ;  /* 0x0000004a2854723c */ /* 0x000fe200000418ff */
[----:B-1----:R-:W-:-:S05]  /*1ff0*/  FMNMX R94, R94, R67, !PT ;  /* 0x000000435e5e7209 */ /* 0x002fca0007800000 */
[----:B0-----:R-:W0:Y:S02]  /*2000*/  SHFL.BFLY PT, R89, R94, 0x1, 0x1f ;  /* 0x0c201f005e597f89 */ /* 0x001e2400000e0000 */
[----:B------:R-:W-:Y:S01]  /*2010*/  HMMA.16816.F32.BF16 R72, R40, R72, RZ ;  /* 0x000000482848723c */ /* 0x000fe200000418ff */
[----:B------:R-:W-:Y:S02]  /*2020*/  FSEL R104, R38, -INF , !P2 ;  /* 0xff80000026687808 */ /* 0x000fe40005000000 */
[----:B------:R-:W-:Y:S01]  /*2030*/  ISETP.GT.U32.AND P2, PT, R66, R58, PT ;  /* 0x0000003a4200720c */ /* 0x000fe20003f44070 */
[----:B------:R-:W-:Y:S01]  /*2040*/  FMUL R76, R76, c[0x0][0x188] ;  /* 0x000062004c4c7a20 */ /* 0x000fe20000400000 */
[----:B------:R-:W-:Y:S02]  /*2050*/  ISETP.GT.U32.AND.EX P3, PT, R119, RZ, PT, P3 ;  /* 0x000000ff7700720c */ /* 0x000fe40003f64130 */
[----:B------:R-:W-:Y:S02]  /*2060*/  ISETP.GT.U32.AND.EX P2, PT, R156, RZ, PT, P2 ;  /* 0x000000ff9c00720c */ /* 0x000fe40003f44120 */
[----:B------:R-:W-:-:S02]  /*2070*/  FSEL R37, R37, -INF , !P3 ;  /* 0xff80000025257808 */ /* 0x000fc40005800000 */
[----:B------:R-:W-:Y:S02]  /*2080*/  FSEL R153, R76, -INF , !P2 ;  /* 0xff8000004c997808 */ /* 0x000fe40005000000 */
[----:B------:R-:W-:-:S03]  /*2090*/  ISETP.GT.U32.AND P2, PT, R122, R58, PT ;  /* 0x0000003a7a00720c */ /* 0x000fc60003f44070 */
[----:B------:R-:W-:Y:S01]  /*20a0*/  FMUL R157, R85, c[0x0][0x188] ;  /* 0x00006200559d7a20 */ /* 0x000fe20000400000 */
[----:B------:R-:W-:Y:S02]  /*20b0*/  ISETP.GT.U32.AND P3, PT, R66, R57, PT ;  /* 0x000000394200720c */ /* 0x000fe40003f64070 */
[----:B------:R-:W-:Y:S02]  /*20c0*/  ISETP.GT.U32.AND.EX P2, PT, R160, RZ, PT, P2 ;  /* 0x000000ffa000720c */ /* 0x000fe40003f44120 */
[CC--:B------:R-:W-:Y:S02]  /*20d0*/  ISETP.GT.U32.AND P0, PT, R176.reuse, R58.reuse, PT ;  /* 0x0000003ab000720c */ /* 0x0c0fe40003f04070 */
[----:B------:R-:W-:Y:S02]  /*20e0*/  ISETP.GE.U32.AND P5, PT, R176, R58, PT ;  /* 0x0000003ab000720c */ /* 0x000fe40003fa6070 */
[----:B0-----:R-:W-:Y:S01]  /*20f0*/  FMNMX R66, R94, R89, !PT ;  /* 0x000000595e427209 */ /* 0x001fe20007800000 */
[----:B------:R-:W-:Y:S01]  /*2100*/  FMUL R72, R72, c[0x0][0x188] ;  /* 0x0000620048487a20 */ /* 0x000fe20000400000 */
[----:B------:R-:W-:Y:S01]  /*2110*/  FSEL R157, R157, -INF , !P2 ;  /* 0xff8000009d9d7808 */ /* 0x000fe20005000000 */
[----:B------:R-:W-:Y:S01]  /*2120*/  FMUL R73, R73, c[0x0][0x188] ;  /* 0x0000620049497a20 */ /* 0x000fe20000400000 */
[----:B------:R-:W-:-:S02]  /*2130*/  FMNMX R66, R66, R117, !PT ;  /* 0x0000007542427209 */ /* 0x000fc40007800000 */
[----:B------:R-:W-:Y:S02]  /*2140*/  ISETP.GT.U32.AND P2, PT, R120, R58, PT ;  /* 0x0000003a7800720c */ /* 0x000fe40003f44070 */
[C---:B------:R-:W-:Y:S02]  /*2150*/  ISETP.GT.U32.AND.EX P0, PT, R116.reuse, RZ, PT, P0 ;  /* 0x000000ff7400720c */ /* 0x040fe40003f04100 */
[----:B------:R-:W-:Y:S01]  /*2160*/  ISETP.GE.U32.AND.EX P5, PT, R116, RZ, PT, P5 ;  /* 0x000000ff7400720c */ /* 0x000fe20003fa6150 */
[----:B------:R-:W-:Y:S01]  /*2170*/  FADD R38, -R65, R118 ;  /* 0x0000007641267221 */ /* 0x000fe20000000100 */
[----:B------:R-:W-:Y:S01]  /*2180*/  ISETP.GT.U32.AND.EX P2, PT, R158, RZ, PT, P2 ;  /* 0x000000ff9e00720c */ /* 0x000fe20003f44120 */
[----:B------:R-:W-:Y:S01]  /*2190*/  FMUL R84, R84, c[0x0][0x188] ;  /* 0x0000620054547a20 */ /* 0x000fe20000400000 */
[----:B------:R-:W-:Y:S01]  /*21a0*/  FSEL R76, R72, -INF , !P0 ;  /* 0xff800000484c7808 */ /* 0x000fe20004000000 */
[--C-:B------:R-:W-:Y:S01]  /*21b0*/  FADD R36, R36, -R66.reuse ;  /* 0x8000004224247221 */ /* 0x100fe20000000000 */
[----:B------:R-:W-:Y:S01]  /*21c0*/  FSEL R165, R73, -INF , !P5 ;  /* 0xff80000049a57808 */ /* 0x000fe20006800000 */
[----:B------:R-:W-:Y:S01]  /*21d0*/  FMUL R89, R38, 1.4426950216293334961 ;  /* 0x3fb8aa3b26597820 */ /* 0x000fe20000400000 */
[----:B------:R-:W-:Y:S01]  /*21e0*/  FSEL R163, R84, -INF , !P2 ;  /* 0xff80000054a37808 */ /* 0x000fe20005000000 */
[----:B------:R-:W-:Y:S01]  /*21f0*/  FMUL R38, R36, 1.4426950216293334961 ;  /* 0x3fb8aa3b24267820 */ /* 0x000fe20000400000 */
[----:B------:R-:W-:Y:S01]  /*2200*/  FMNMX R36, R76, R165, !PT ;  /* 0x000000a54c247209 */ /* 0x000fe20007800000 */
[----:B------:R-:W-:-:S03]  /*2210*/  FADD R161, R161, -R66 ;  /* 0x80000042a1a17221 */ /* 0x000fc60000000000 */
[----:B------:R-:W-:Y:S01]  /*2220*/  FMNMX R36, R163, R36, !PT ;  /* 0x00000024a3247209 */ /* 0x000fe20007800000 */
[----:B------:R-:W-:-:S03]  /*2230*/  FMUL R73, R161, 1.4426950216293334961 ;  /* 0x3fb8aa3ba1497820 */ /* 0x000fc60000400000 */
[----:B------:R-:W-:-:S04]  /*2240*/  FMNMX R161, R157, R36, !PT ;  /* 0x000000249da17209 */ /* 0x000fc80007800000 */
[----:B------:R-:W-:Y:S01]  /*2250*/  FMNMX R36, R108, R161, !PT ;  /* 0x000000a16c247209 */ /* 0x000fe20007800000 */
[----:B------:R-:W-:Y:S03]  /*2260*/  HMMA.16816.F32.BF16 R40, R40, R70, RZ ;  /* 0x000000462828723c */ /* 0x000fe600000418ff */
[----:B------:R-:W-:-:S04]  /*2270*/  FMNMX R36, R109, R36, !PT ;  /* 0x000000246d247209 */ /* 0x000fc80007800000 */
[----:B------:R-:W-:Y:S02]  /*2280*/  FMNMX R36, R105, R36, !PT ;  /* 0x0000002469247209 */ /* 0x000fe40007800000 */
[----:B------:R-:W-:Y:S02]  /*2290*/  ISETP.GT.U32.AND P2, PT, R128, R58, PT ;  /* 0x0000003a8000720c */ /* 0x000fe40003f44070 */
[----:B------:R-:W-:Y:S01]  /*22a0*/  FMNMX R36, R103, R36, !PT ;  /* 0x0000002467247209 */ /* 0x000fe20007800000 */
[----:B------:R-:W-:Y:S01]  /*22b0*/  FADD R159, R159, -R66 ;  /* 0x800000429f9f7221 */ /* 0x000fe20000000000 */
[----:B------:R-:W-:Y:S01]  /*22c0*/  ISETP.GT.U32.AND.EX P2, PT, R154, RZ, PT, P2 ;  /* 0x000000ff9a00720c */ /* 0x000fe20003f44120 */
[----:B------:R-:W-:Y:S01]  /*22d0*/  FMUL R77, R77, c[0x0][0x188] ;  /* 0x000062004d4d7a20 */ /* 0x000fe20000400000 */
[----:B------:R-:W-:Y:S01]  /*22e0*/  FMNMX R36, R107, R36, !PT ;  /* 0x000000246b247209 */ /* 0x000fe20007800000 */
[----:B------:R0:W-:Y:S01]  /*22f0*/  MUFU.EX2 R72, R38 ;  /* 0x0000002600487308 */ /* 0x0001e20000000800 */
[----:B------:R-:W-:-:S02]  /*2300*/  ISETP.GT.U32.AND P5, PT, R124, R58, PT ;  /* 0x0000003a7c00720c */ /* 0x000fc40003fa4070 */
[----:B------:R-:W-:Y:S02]  /*2310*/  FMNMX R36, R37, R36, !PT ;  /* 0x0000002425247209 */ /* 0x000fe40007800000 */
[----:B------:R-:W-:Y:S02]  /*2320*/  FSEL R77, R77, -INF , !P2 ;  /* 0xff8000004d4d7808 */ /* 0x000fe40005000000 */
[----:B------:R-:W-:Y:S01]  /*2330*/  ISETP.GT.U32.AND.EX P5, PT, R164, RZ, PT, P5 ;  /* 0x000000ffa400720c */ /* 0x000fe20003fa4150 */
[----:B0-----:R-:W-:Y:S01]  /*2340*/  FMUL R38, R159, 1.4426950216293334961 ;  /* 0x3fb8aa3b9f267820 */ /* 0x001fe20000400000 */
[----:B------:R-:W-:Y:S01]  /*2350*/  ISETP.GT.U32.AND P2, PT, R96, R58, PT ;  /* 0x0000003a6000720c */ /* 0x000fe20003f44070 */
[----:B------:R-:W-:Y:S01]  /*2360*/  FMUL R159, R80, c[0x0][0x188] ;  /* 0x00006200509f7a20 */ /* 0x000fe20000400000 */
[----:B------:R-:W-:Y:S01]  /*2370*/  FMNMX R36, R153, R36, !PT ;  /* 0x0000002499247209 */ /* 0x000fe20007800000 */
[----:B------:R-:W-:Y:S01]  /*2380*/  FMUL R161, R81, c[0x0][0x188] ;  /* 0x0000620051a17a20 */ /* 0x000fe20000400000 */
[----:B------:R0:W-:Y:S01]  /*2390*/  MUFU.EX2 R80, R38 ;  /* 0x0000002600507308 */ /* 0x0001e20000000800 */
[----:B------:R-:W-:-:S02]  /*23a0*/  ISETP.GT.U32.AND.EX P2, PT, R162, RZ, PT, P2 ;  /* 0x000000ffa200720c */ /* 0x000fc40003f44120 */
[----:B------:R-:W-:Y:S02]  /*23b0*/  FSEL R159, R159, -INF , !P5 ;  /* 0xff8000009f9f7808 */ /* 0x000fe40006800000 */
[----:B------:R-:W-:Y:S01]  /*23c0*/  ISETP.GT.U32.AND P5, PT, R126, R58, PT ;  /* 0x0000003a7e00720c */ /* 0x000fe20003fa4070 */
[----:B------:R-:W-:Y:S01]  /*23d0*/  FADD R121, R121, -R66 ;  /* 0x8000004279797221 */ /* 0x000fe20000000000 */
[----:B0-----:R-:W-:Y:S01]  /*23e0*/  FMNMX R38, R77, R36, !PT ;  /* 0x000000244d267209 */ /* 0x001fe20007800000 */
[----:B------:R-:W-:Y:S01]  /*23f0*/  FMUL R40, R40, c[0x0][0x188] ;  /* 0x0000620028287a20 */ /* 0x000fe20000400000 */
[----:B------:R-:W-:Y:S02]  /*2400*/  FSEL R161, R161, -INF , !P2 ;  /* 0xff800000a1a17808 */ /* 0x000fe40005000000 */
[----:B------:R-:W-:Y:S02]  /*2410*/  ISETP.GT.U32.AND P2, PT, R130, R58, PT ;  /* 0x0000003a8200720c */ /* 0x000fe40003f44070 */
[----:B------:R-:W-:-:S02]  /*2420*/  ISETP.GT.U32.AND.EX P5, PT, R166, RZ, PT, P5 ;  /* 0x000000ffa600720c */ /* 0x000fc40003fa4150 */
[----:B------:R-:W-:Y:S01]  /*2430*/  FMNMX R38, R159, R38, !PT ;  /* 0x000000269f267209 */ /* 0x000fe20007800000 */
[----:B------:R-:W-:Y:S01]  /*2440*/  FMUL R121, R121, 1.4426950216293334961 ;  /* 0x3fb8aa3b79797820 */ /* 0x000fe20000400000 */
[----:B------:R-:W-:Y:S01]  /*2450*/  ISETP.GT.U32.AND.EX P2, PT, R167, RZ, PT, P2 ;  /* 0x000000ffa700720c */ /* 0x000fe20003f44120 */
[----:B------:R-:W-:Y:S01]  /*2460*/  FMUL R36, R41, c[0x0][0x188] ;  /* 0x0000620029247a20 */ /* 0x000fe20000400000 */
[----:B------:R-:W-:Y:S01]  /*2470*/  FSEL R41, R40, -INF , !P5 ;  /* 0xff80000028297808 */ /* 0x000fe20006800000 */
[----:B------:R-:W-:Y:S01]  /*2480*/  FADD R135, R135, -R66 ;  /* 0x8000004287877221 */ /* 0x000fe20000000000 */
[----:B------:R-:W-:Y:S02]  /*2490*/  FMNMX R38, R161, R38, !PT ;  /* 0x00000026a1267209 */ /* 0x000fe40007800000 */
[----:B------:R-:W-:Y:S02]  /*24a0*/  ISETP.GT.U32.AND P0, PT, R128, R57, PT ;  /* 0x000000398000720c */ /* 0x000fe40003f04070 */
[----:B------:R0:W-:Y:S01]  /*24b0*/  MUFU.EX2 R128, R121 ;  /* 0x0000007900807308 */ /* 0x0001e20000000800 */
[----:B------:R-:W-:Y:S01]  /*24c0*/  FMNMX R38, R41, R38, !PT ;  /* 0x0000002629267209 */ /* 0x000fe20007800000 */
[----:B0-----:R-:W-:Y:S01]  /*24d0*/  FMUL R121, R135, 1.4426950216293334961 ;  /* 0x3fb8aa3b87797820 */ /* 0x001fe20000400000 */
[----:B------:R-:W-:-:S04]  /*24e0*/  FSEL R135, R36, -INF , !P2 ;  /* 0xff80000024877808 */ /* 0x000fc80005000000 */
[----:B------:R-:W-:Y:S01]  /*24f0*/  FMNMX R40, R135, R38, !PT ;  /* 0x0000002687287209 */ /* 0x000fe20007800000 */
[----:B------:R-:W-:-:S04]  /*2500*/  FMUL R36, R87, c[0x0][0x188] ;  /* 0x0000620057247a20 */ /* 0x000fc80000400000 */
[----:B------:R-:W0:Y:S01]  /*2510*/  SHFL.BFLY PT, R87, R40, 0x2, 0x1f ;  /* 0x0c401f0028577f89 */ /* 0x000e2200000e0000 */
[CC--:B------:R-:W-:Y:S02]  /*2520*/  ISETP.GT.U32.AND P4, PT, R176.reuse, R57.reuse, PT ;  /* 0x00000039b000720c */ /* 0x0c0fe40003f84070 */
[-C--:B------:R-:W-:Y:S01]  /*2530*/  ISETP.GE.U32.AND P6, PT, R176, R57.reuse, PT ;  /* 0x00000039b000720c */ /* 0x080fe20003fc6070 */
[----:B------:R-:W-:Y:S01]  /*2540*/  FMUL R74, R74, c[0x0][0x188] ;  /* 0x000062004a4a7a20 */ /* 0x000fe20000400000 */
[-C--:B------:R-:W-:Y:S01]  /*2550*/  ISETP.GT.U32.AND P2, PT, R120, R57.reuse, PT ;  /* 0x000000397800720c */ /* 0x080fe20003f44070 */
[----:B------:R-:W-:Y:S01]  /*2560*/  FMUL R75, R75, c[0x0][0x188] ;  /* 0x000062004b4b7a20 */ /* 0x000fe20000400000 */
[C---:B------:R-:W-:Y:S02]  /*2570*/  ISETP.GT.U32.AND.EX P4, PT, R116.reuse, RZ, PT, P4 ;  /* 0x000000ff7400720c */ /* 0x040fe40003f84140 */
[----:B------:R-:W-:Y:S01]  /*2580*/  ISETP.GE.U32.AND.EX P6, PT, R116, RZ, PT, P6 ;  /* 0x000000ff7400720c */ /* 0x000fe20003fc6160 */
[----:B------:R-:W-:Y:S01]  /*2590*/  FMUL R38, R86, c[0x0][0x188] ;  /* 0x0000620056267a20 */ /* 0x000fe20000400000 */
[----:B------:R-:W-:-:S02]  /*25a0*/  ISETP.GT.U32.AND P5, PT, R122, R57, PT ;  /* 0x000000397a00720c */ /* 0x000fc40003fa4070 */
[----:B------:R-:W-:Y:S02]  /*25b0*/  ISETP.GT.U32.AND.EX P2, PT, R158, RZ, PT, P2 ;  /* 0x000000ff9e00720c */ /* 0x000fe40003f44120 */
[----:B------:R-:W-:Y:S02]  /*25c0*/  FSEL R74, R74, -INF , !P4 ;  /* 0xff8000004a4a7808 */ /* 0x000fe40006000000 */
[----:B------:R-:W-:Y:S01]  /*25d0*/  FSEL R75, R75, -INF , !P6 ;  /* 0xff8000004b4b7808 */ /* 0x000fe20007000000 */
[----:B------:R-:W-:Y:S01]  /*25e0*/  FADD R95, R95, -R66 ;  /* 0x800000425f5f7221 */ /* 0x000fe20000000000 */
[----:B------:R-:W-:Y:S02]  /*25f0*/  ISETP.GT.U32.AND.EX P5, PT, R160, RZ, PT, P5 ;  /* 0x000000ffa000720c */ /* 0x000fe40003fa4150 */
[----:B------:R-:W-:Y:S02]  /*2600*/  FSEL R38, R38, -INF , !P2 ;  /* 0xff80000026267808 */ /* 0x000fe40005000000 */
[----:B0-----:R-:W-:-:S02]  /*2610*/  FMNMX R94, R40, R87, !PT ;  /* 0x00000057285e7209 */ /* 0x001fc40007800000 */
[----:B------:R-:W-:Y:S01]  /*2620*/  FMNMX R87, R74, R75, !PT ;  /* 0x0000004b4a577209 */ /* 0x000fe20007800000 */
[----:B------:R-:W-:Y:S01]  /*2630*/  FMUL R84, R95, 1.4426950216293334961 ;  /* 0x3fb8aa3b5f547820 */ /* 0x000fe20000400000 */
[----:B------:R-:W-:Y:S02]  /*2640*/  FSEL R36, R36, -INF , !P5 ;  /* 0xff80000024247808 */ /* 0x000fe40006800000 */
[----:B------:R-:W-:Y:S01]  /*2650*/  FMNMX R95, R38, R87, !PT ;  /* 0x00000057265f7209 */ /* 0x000fe20007800000 */
[----:B------:R-:W-:-:S03]  /*2660*/  FADD R129, R129, -R66 ;  /* 0x8000004281817221 */ /* 0x000fc60000000000 */
[----:B------:R-:W-:Y:S01]  /*2670*/  FMNMX R40, R36, R95, !PT ;  /* 0x0000005f24287209 */ /* 0x000fe20007800000 */
[----:B------:R-:W-:-:S03]  /*2680*/  FMUL R129, R129, 1.4426950216293334961 ;  /* 0x3fb8aa3b81817820 */ /* 0x000fc60000400000 */
[----:B------:R-:W-:Y:S01]  /*2690*/  FMNMX R40, R97, R40, !PT ;  /* 0x0000002861287209 */ /* 0x000fe20007800000 */
[----:B------:R0:W-:Y:S03]  /*26a0*/  MUFU.EX2 R87, R129 ;  /* 0x0000008100577308 */ /* 0x0001e60000000800 */
[----:B------:R-:W-:Y:S01]  /*26b0*/  FMNMX R40, R93, R40, !PT ;  /* 0x000000285d287209 */ /* 0x000fe20007800000 */
[----:B------:R-:W-:Y:S01]  /*26c0*/  FADD R140, R140, -R65 ;  /* 0x800000418c8c7221 */ /* 0x000fe20000000000 */
[----:B------:R-:W-:Y:S02]  /*26d0*/  ISETP.GT.U32.AND.EX P1, PT, R119, RZ, PT, P1 ;  /* 0x000000ff7700720c */ /* 0x000fe40003f24110 */
[----:B0-----:R-:W-:Y:S01]  /*26e0*/  FMNMX R129, R101, R40, !PT ;  /* 0x0000002865817209 */ /* 0x001fe20007800000 */
[----:B------:R-:W-:-:S03]  /*26f0*/  FMUL R106, R140, 1.4426950216293334961 ;  /* 0x3fb8aa3b8c6a7820 */ /* 0x000fc60000400000 */
[----:B------:R-:W-:Y:S01]  /*2700*/  FMNMX R129, R98, R129, !PT ;  /* 0x0000008162817209 */ /* 0x000fe20007800000 */
[--C-:B------:R-:W-:Y:S01]  /*2710*/  FADD R136, R136, -R65.reuse ;  /* 0x8000004188887221 */ /* 0x100fe20000000000 */
[----:B------:R-:W-:Y:S01]  /*2720*/  ISETP.GT.U32.AND.EX P3, PT, R156, RZ, PT, P3 ;  /* 0x000000ff9c00720c */ /* 0x000fe20003f64130 */
[----:B------:R-:W-:Y:S01]  /*2730*/  FMUL R78, R78, c[0x0][0x188] ;  /* 0x000062004e4e7a20 */ /* 0x000fe20000400000 */
[----:B------:R-:W-:Y:S02]  /*2740*/  FSEL R140, R39, -INF , !P1 ;  /* 0xff800000278c7808 */ /* 0x000fe40004800000 */
[----:B------:R-:W-:Y:S01]  /*2750*/  FMNMX R129, R104, R129, !PT ;  /* 0x0000008168817209 */ /* 0x000fe20007800000 */
[----:B------:R-:W-:Y:S01]  /*2760*/  FMUL R70, R136, 1.4426950216293334961 ;  /* 0x3fb8aa3b88467820 */ /* 0x000fe20000400000 */
[----:B------:R-:W-:Y:S01]  /*2770*/  ISETP.GT.U32.AND P5, PT, R124, R57, PT ;  /* 0x000000397c00720c */ /* 0x000fe20003fa4070 */
[----:B------:R-:W-:Y:S01]  /*2780*/  FADD R132, R132, -R65 ;  /* 0x8000004184847221 */ /* 0x000fe20000000000 */
[----:B------:R-:W-:Y:S01]  /*2790*/  ISETP.GT.U32.AND.EX P0, PT, R154, RZ, PT, P0 ;  /* 0x000000ff9a00720c */ /* 0x000fe20003f04100 */
[----:B------:R-:W-:Y:S01]  /*27a0*/  FMUL R79, R79, c[0x0][0x188] ;  /* 0x000062004f4f7a20 */ /* 0x000fe20000400000 */
[----:B------:R-:W-:-:S02]  /*27b0*/  FSEL R136, R78, -INF , !P3 ;  /* 0xff8000004e887808 */ /* 0x000fc40005800000 */
[----:B------:R-:W-:Y:S01]  /*27c0*/  FMNMX R129, R140, R129, !PT ;  /* 0x000000818c817209 */ /* 0x000fe20007800000 */
[----:B------:R-:W-:Y:S01]  /*27d0*/  FMUL R99, R132, 1.4426950216293334961 ;  /* 0x3fb8aa3b84637820 */ /* 0x000fe20000400000 */
[----:B------:R-:W-:Y:S01]  /*27e0*/  ISETP.GT.U32.AND P2, PT, R96, R57, PT ;  /* 0x000000396000720c */ /* 0x000fe20003f44070 */
[----:B------:R-:W-:Y:S01]  /*27f0*/  FMUL R82, R82, c[0x0][0x188] ;  /* 0x0000620052527a20 */ /* 0x000fe20000400000 */
[----:B------:R-:W-:Y:S02]  /*2800*/  ISETP.GT.U32.AND.EX P5, PT, R164, RZ, PT, P5 ;  /* 0x000000ffa400720c */ /* 0x000fe40003fa4150 */
[----:B------:R-:W-:Y:S02]  /*2810*/  FSEL R132, R79, -INF , !P0 ;  /* 0xff8000004f847808 */ /* 0x000fe40004000000 */
[----:B------:R-:W-:Y:S01]  /*2820*/  FMNMX R129, R136, R129, !PT ;  /* 0x0000008188817209 */ /* 0x000fe20007800000 */
[----:B------:R-:W-:Y:S01]  /*2830*/  FMUL R83, R83, c[0x0][0x188] ;  /* 0x0000620053537a20 */ /* 0x000fe20000400000 */
[----:B------:R-:W-:-:S02]  /*2840*/  ISETP.GT.U32.AND P6, PT, R130, R57, PT ;  /* 0x000000398200720c */ /* 0x000fc40003fc4070 */
[----:B------:R-:W-:Y:S02]  /*2850*/  ISETP.GT.U32.AND P4, PT, R126, R57, PT ;  /* 0x000000397e00720c */ /* 0x000fe40003f84070 */
[----:B------:R-:W-:Y:S02]  /*2860*/  ISETP.GT.U32.AND.EX P2, PT, R162, RZ, PT, P2 ;  /* 0x000000ffa200720c */ /* 0x000fe40003f44120 */
[----:B------:R-:W-:Y:S02]  /*2870*/  FSEL R130, R82, -INF , !P5 ;  /* 0xff80000052827808 */ /* 0x000fe40006800000 */
[----:B------:R-:W-:Y:S01]  /*2880*/  FMNMX R129, R132, R129, !PT ;  /* 0x0000008184817209 */ /* 0x000fe20007800000 */
[----:B------:R-:W-:Y:S01]  /*2890*/  FMUL R42, R42, c[0x0][0x188] ;  /* 0x000062002a2a7a20 */ /* 0x000fe20000400000 */
[----:B------:R-:W-:Y:S01]  /*28a0*/  ISETP.GT.U32.AND.EX P4, PT, R166, RZ, PT, P4 ;  /* 0x000000ffa600720c */ /* 0x000fe20003f84140 */
[----:B------:R-:W-:Y:S01]  /*28b0*/  FADD R131, R131, -R66 ;  /* 0x8000004283837221 */ /* 0x000fe20000000000 */
[----:B------:R-:W-:-:S02]  /*28c0*/  FSEL R126, R83, -INF , !P2 ;  /* 0xff800000537e7808 */ /* 0x000fc40005000000 */
[----:B------:R-:W-:Y:S01]  /*28d0*/  FMNMX R129, R130, R129, !PT ;  /* 0x0000008182817209 */ /* 0x000fe20007800000 */
[----:B------:R-:W-:Y:S01]  /*28e0*/  FMUL R43, R43, c[0x0][0x188] ;  /* 0x000062002b2b7a20 */ /* 0x000fe20000400000 */
[----:B------:R-:W-:Y:S02]  /*28f0*/  ISETP.GT.U32.AND.EX P6, PT, R167, RZ, PT, P6 ;  /* 0x000000ffa700720c */ /* 0x000fe40003fc4160 */
[----:B------:R-:W-:Y:S02]  /*2900*/  FSEL R124, R42, -INF , !P4 ;  /* 0xff8000002a7c7808 */ /* 0x000fe40006000000 */
[----:B------:R-:W-:Y:S01]  /*2910*/  FMNMX R129, R126, R129, !PT ;  /* 0x000000817e817209 */ /* 0x000fe20007800000 */
[----:B------:R-:W-:Y:S01]  /*2920*/  FMUL R86, R131, 1.4426950216293334961 ;  /* 0x3fb8aa3b83567820 */ /* 0x000fe20000400000 */
[----:B------:R-:W-:Y:S01]  /*2930*/  FSEL R116, R43, -INF , !P6 ;  /* 0xff8000002b747808 */ /* 0x000fe20007000000 */
[----:B------:R-:W0:Y:S01]  /*2940*/  SHFL.BFLY PT, R131, R94, 0x1, 0x1f ;  /* 0x0c201f005e837f89 */ /* 0x000e2200000e0000 */
[----:B------:R-:W-:Y:S01]  /*2950*/  FADD R40, -R66, R117 ;  /* 0x0000007542287221 */ /* 0x000fe20000000100 */
[----:B------:R-:W-:-:S03]  /*2960*/  FMNMX R129, R124, R129, !PT ;  /* 0x000000817c817209 */ /* 0x000fc60007800000 */
[----:B------:R-:W-:Y:S01]  /*2970*/  FMUL R40, R40, 1.4426950216293334961 ;  /* 0x3fb8aa3b28287820 */ /* 0x000fe20000400000 */
[----:B------:R-:W-:-:S03]  /*2980*/  FMNMX R39, R116, R129, !PT ;  /* 0x0000008174277209 */ /* 0x000fc60007800000 */
[----:B------:R1:W-:Y:S02]  /*2990*/  MUFU.EX2 R96, R40 ;  /* 0x0000002800607308 */ /* 0x0003e40000000800 */
[----:B-1----:R-:W1:Y:S01]  /*29a0*/  SHFL.BFLY PT, R40, R39, 0x2, 0x1f ;  /* 0x0c401f0027287f89 */ /* 0x002e6200000e0000 */
[----:B0-----:R-:W-:-:S04]  /*29b0*/  FMNMX R94, R94, R131, !PT ;  /* 0x000000835e5e7209 */ /* 0x001fc80007800000 */
[----:B------:R-:W-:Y:S01]  /*29c0*/  FMNMX R94, R94, R113, !PT ;  /* 0x000000715e5e7209 */ /* 0x000fe20007800000 */
[----:B------:R-:W-:-:S04]  /*29d0*/  FADD R138, R138, -R65 ;  /* 0x800000418a8a7221 */ /* 0x000fc80000000000 */
[----:B------:R-:W-:Y:S02]  /*29e0*/  FADD R37, R37, -R94 ;  /* 0x8000005e25257221 */ /* 0x000fe40000000000 */
[----:B------:R-:W-:Y:S02]  /*29f0*/  FMUL R71, R138, 1.4426950216293334961 ;  /* 0x3fb8aa3b8a477820 */ /* 0x000fe40000400000 */
[----:B------:R-:W-:Y:S01]  /*2a00*/  FMUL R138, R37, 1.4426950216293334961 ;  /* 0x3fb8aa3b258a7820 */ /* 0x000fe20000400000 */
[----:B-1----:R-:W-:-:S05]  /*2a10*/  FMNMX R40, R39, R40, !PT ;  /* 0x0000002827287209 */ /* 0x002fca0007800000 */
[----:B------:R-:W0:Y:S01]  /*2a20*/  SHFL.BFLY PT, R37, R40, 0x1, 0x1f ;  /* 0x0c201f0028257f89 */ /* 0x000e2200000e0000 */
[----:B------:R-:W-:-:S03]  /*2a30*/  FADD R92, R92, -R65 ;  /* 0x800000415c5c7221 */ /* 0x000fc60000000000 */
[----:B--2---:R-:W-:Y:S04]  /*2a40*/  STS.U16 [R50+0x2000], R127 ;  /* 0x0020007f32007388 */ /* 0x004fe80000000400 */
[----:B----4-:R-:W-:Y:S01]  /*2a50*/  STS.U16 [R50+0x2400], R149 ;  /* 0x0024009532007388 */ /* 0x010fe20000000400 */
[----:B------:R-:W-:-:S03]  /*2a60*/  FADD R142, R142, -R65 ;  /* 0x800000418e8e7221 */ /* 0x000fc60000000000 */
[----:B---3--:R-:W-:Y:S04]  /*2a70*/  STS.U16 [R60+0x2200], R147 ;  /* 0x002200933c007388 */ /* 0x008fe80000000400 */
[----:B-----5:R-:W-:Y:S01]  /*2a80*/  STS.U16 [R60+0x2600], R151 ;  /* 0x002600973c007388 */ /* 0x020fe20000000400 */
[----:B------:R-:W-:Y:S02]  /*2a90*/  FADD R103, R103, -R94 ;  /* 0x8000005e67677221 */ /* 0x000fe40000000000 */
[----:B------:R-:W-:Y:S02]  /*2aa0*/  FMUL R92, R92, 1.4426950216293334961 ;  /* 0x3fb8aa3b5c5c7820 */ /* 0x000fe40000400000 */
[----:B------:R-:W-:Y:S02]  /*2ab0*/  FMUL R142, R142, 1.4426950216293334961 ;  /* 0x3fb8aa3b8e8e7820 */ /* 0x000fe40000400000 */
[----:B------:R-:W-:Y:S01]  /*2ac0*/  FMUL R103, R103, 1.4426950216293334961 ;  /* 0x3fb8aa3b67677820 */ /* 0x000fe20000400000 */
[----:B0-----:R-:W-:Y:S01]  /*2ad0*/  FMNMX R37, R40, R37, !PT ;  /* 0x0000002528257209 */ /* 0x001fe20007800000 */
[----:B------:R-:W-:Y:S01]  /*2ae0*/  MUFU.EX2 R100, R92 ;  /* 0x0000005c00647308 */ /* 0x000fe20000000800 */
[----:B------:R-:W-:-:S02]  /*2af0*/  FADD R168, R168, -R65 ;  /* 0x80000041a8a87221 */ /* 0x000fc40000000000 */
[----:B------:R-:W-:Y:S02]  /*2b00*/  FADD R88, R88, -R65 ;  /* 0x8000004158587221 */ /* 0x000fe40000000000 */
[----:B------:R-:W-:-:S03]  /*2b10*/  FADD R107, R107, -R94 ;  /* 0x8000005e6b6b7221 */ /* 0x000fc60000000000 */
[----:B------:R-:W-:Y:S01]  /*2b20*/  MUFU.EX2 R92, R142 ;  /* 0x0000008e005c7308 */ /* 0x000fe20000000800 */
[--C-:B------:R-:W-:Y:S02]  /*2b30*/  FADD R109, R109, -R94.reuse ;  /* 0x8000005e6d6d7221 */ /* 0x100fe40000000000 */
[----:B------:R-:W-:Y:S02]  /*2b40*/  FADD R41, R41, -R94 ;  /* 0x8000005e29297221 */ /* 0x000fe40000000000 */
[----:B------:R-:W-:-:S03]  /*2b50*/  FMUL R102, R168, 1.4426950216293334961 ;  /* 0x3fb8aa3ba8667820 */ /* 0x000fc60000400000 */
[----:B------:R0:W-:Y:S01]  /*2b60*/  MUFU.EX2 R142, R103 ;  /* 0x00000067008e7308 */ /* 0x0001e20000000800 */
[--C-:B------:R-:W-:Y:S02]  /*2b70*/  FADD R170, R170, -R65.reuse ;  /* 0x80000041aaaa7221 */ /* 0x100fe40000000000 */
[----:B------:R-:W-:Y:S02]  /*2b80*/  FMUL R88, R88, 1.4426950216293334961 ;  /* 0x3fb8aa3b58587820 */ /* 0x000fe40000400000 */
[----:B------:R-:W-:Y:S01]  /*2b90*/  FADD R144, R144, -R65 ;  /* 0x8000004190907221 */ /* 0x000fe20000000000 */
[----:B0-----:R-:W-:Y:S01]  /*2ba0*/  FMNMX R103, R37, R112, !PT ;  /* 0x0000007025677209 */ /* 0x001fe20007800000 */
[----:B------:R-:W-:Y:S02]  /*2bb0*/  FADD R37, -R94, R113 ;  /* 0x000000715e257221 */ /* 0x000fe40000000100 */
[----:B------:R-:W-:Y:S02]  /*2bc0*/  FMUL R107, R107, 1.4426950216293334961 ;  /* 0x3fb8aa3b6b6b7820 */ /* 0x000fe40000400000 */
[----:B------:R-:W-:-:S02]  /*2bd0*/  FMUL R109, R109, 1.4426950216293334961 ;  /* 0x3fb8aa3b6d6d7820 */ /* 0x000fc40000400000 */
[----:B------:R-:W-:Y:S02]  /*2be0*/  FMUL R41, R41, 1.4426950216293334961 ;  /* 0x3fb8aa3b29297820 */ /* 0x000fe40000400000 */
[----:B------:R-:W-:Y:S02]  /*2bf0*/  FMUL R37, R37, 1.4426950216293334961 ;  /* 0x3fb8aa3b25257820 */ /* 0x000fe40000400000 */
[--C-:B------:R-:W-:Y:S02]  /*2c00*/  FADD R38, R38, -R103.reuse ;  /* 0x8000006726267221 */ /* 0x100fe40000000000 */
[----:B------:R-:W-:Y:S01]  /*2c10*/  FADD R36, R36, -R103 ;  /* 0x8000006724247221 */ /* 0x000fe20000000000 */
[----:B------:R0:W-:Y:S01]  /*2c20*/  MUFU.EX2 R91, R88 ;  /* 0x00000058005b7308 */ /* 0x0001e20000000800 */
[----:B------:R-:W-:Y:S02]  /*2c30*/  FMUL R68, R170, 1.4426950216293334961 ;  /* 0x3fb8aa3baa447820 */ /* 0x000fe40000400000 */
[----:B------:R-:W-:-:S02]  /*2c40*/  FMUL R69, R69, 1.4426950216293334961 ;  /* 0x3fb8aa3b45457820 */ /* 0x000fc40000400000 */
[----:B------:R-:W-:-:S03]  /*2c50*/  FMUL R40, R38, 1.4426950216293334961 ;  /* 0x3fb8aa3b26287820 */ /* 0x000fc60000400000 */
[----:B------:R-:W1:Y:S01]  /*2c60*/  MUFU.EX2 R102, R102 ;  /* 0x0000006600667308 */ /* 0x000e620000000800 */
[----:B0-----:R-:W-:-:S07]  /*2c70*/  FMUL R88, R144, 1.4426950216293334961 ;  /* 0x3fb8aa3b90587820 */ /* 0x001fce0000400000 */
[----:B------:R-:W-:Y:S01]  /*2c80*/  MUFU.EX2 R129, R107 ;  /* 0x0000006b00817308 */ /* 0x000fe20000000800 */
[----:B------:R-:W-:-:S07]  /*2c90*/  FADD R155, R155, -R66 ;  /* 0x800000429b9b7221 */ /* 0x000fce0000000000 */
[----:B------:R-:W-:Y:S01]  /*2ca0*/  MUFU.EX2 R144, R109 ;  /* 0x0000006d00907308 */ /* 0x000fe20000000800 */
[----:B------:R-:W-:-:S07]  /*2cb0*/  FADD R75, R75, -R103 ;  /* 0x800000674b4b7221 */ /* 0x000fce0000000000 */
[----:B------:R0:W-:Y:S01]  /*2cc0*/  MUFU.EX2 R107, R41 ;  /* 0x00000029006b7308 */ /* 0x0001e20000000800 */
[----:B------:R-:W-:-:S07]  /*2cd0*/  FADD R146, R146, -R65 ;  /* 0x8000004192927221 */ /* 0x000fce0000000000 */
[----:B------:R2:W-:Y:S01]  /*2ce0*/  MUFU.EX2 R109, R37 ;  /* 0x00000025006d7308 */ /* 0x0005e20000000800 */
[----:B0-----:R-:W-:Y:S01]  /*2cf0*/  FMUL R41, R36, 1.4426950216293334961 ;  /* 0x3fb8aa3b24297820 */ /* 0x001fe20000400000 */
[----:B------:R-:W-:Y:S06]  /*2d00*/  BAR.SYNC.DEFER_BLOCKING 0x0 ;  /* 0x0000000000007b1d */ /* 0x000fec0000010000 */
[----:B------:R-:W0:Y:S01]  /*2d10*/  MUFU.EX2 R73, R73 ;  /* 0x0000004900497308 */ /* 0x000e220000000800 */
[----:B------:R-:W-:-:S07]  /*2d20*/  FADD R150, R150, -R65 ;  /* 0x8000004196967221 */ /* 0x000fce0000000000 */
[----:B------:R-:W3:Y:S01]  /*2d30*/  MUFU.EX2 R68, R68 ;  /* 0x0000004400447308 */ /* 0x000ee20000000800 */
[----:B------:R-:W-:Y:S02]  /*2d40*/  FMUL R155, R155, 1.4426950216293334961 ;  /* 0x3fb8aa3b9b9b7820 */ /* 0x000fe40000400000 */
[----:B------:R-:W-:Y:S01]  /*2d50*/  FADD R123, R123, -R66 ;  /* 0x800000427b7b7221 */ /* 0x000fe20000000000 */
[----:B--2---:R-:W2:Y:S04]  /*2d60*/  LDSM.16.M88.4 R36, [R54+0x2000] ;  /* 0x002000003624783b */ /* 0x004ea80000000200 */
[----:B------:R-:W4:Y:S01]  /*2d70*/  MUFU.EX2 R69, R69 ;  /* 0x0000004500457308 */ /* 0x000f220000000800 */
[----:B------:R-:W-:Y:S02]  /*2d80*/  FADD R77, R77, -R94 ;  /* 0x8000005e4d4d7221 */ /* 0x000fe40000000000 */
[----:B------:R-:W-:-:S02]  /*2d90*/  FMUL R75, R75, 1.4426950216293334961 ;  /* 0x3fb8aa3b4b4b7820 */ /* 0x000fc40000400000 */
[----:B------:R-:W-:Y:S02]  /*2da0*/  FADD R134, R134, -R65 ;  /* 0x8000004186867221 */ /* 0x000fe40000000000 */
[----:B------:R-:W-:Y:S01]  /*2db0*/  FMUL R150, R150, 1.4426950216293334961 ;  /* 0x3fb8aa3b96967820 */ /* 0x000fe20000400000 */
[----:B------:R-:W5:Y:S01]  /*2dc0*/  MUFU.EX2 R106, R106 ;  /* 0x0000006a006a7308 */ /* 0x000f620000000800 */
[--C-:B------:R-:W-:Y:S02]  /*2dd0*/  FADD R165, R165, -R94.reuse ;  /* 0x8000005ea5a57221 */ /* 0x100fe40000000000 */
[----:B------:R-:W-:Y:S02]  /*2de0*/  FADD R135, R135, -R94 ;  /* 0x8000005e87877221 */ /* 0x000fe40000000000 */
[----:B------:R-:W-:Y:S02]  /*2df0*/  FMUL R67, R146, 1.4426950216293334961 ;  /* 0x3fb8aa3b92437820 */ /* 0x000fe40000400000 */
[----:B------:R-:W-:Y:S01]  /*2e00*/  FMUL R81, R123, 1.4426950216293334961 ;  /* 0x3fb8aa3b7b517820 */ /* 0x000fe20000400000 */
[----:B------:R1:W-:Y:S01]  /*2e10*/  MUFU.EX2 R146, R75 ;  /* 0x0000004b00927308 */ /* 0x0003e20000000800 */
[----:B------:R-:W-:-:S02]  /*2e20*/  FMUL R77, R77, 1.4426950216293334961 ;  /* 0x3fb8aa3b4d4d7820 */ /* 0x000fc40000400000 */
[--C-:B------:R-:W-:Y:S02]  /*2e30*/  FADD R76, R76, -R94.reuse ;  /* 0x8000005e4c4c7221 */ /* 0x100fe40000000000 */
[----:B------:R-:W-:Y:S02]  /*2e40*/  FMUL R125, R134, 1.4426950216293334961 ;  /* 0x3fb8aa3b867d7820 */ /* 0x000fe40000400000 */
[----:B------:R-:W-:Y:S01]  /*2e50*/  FADD R74, R74, -R103 ;  /* 0x800000674a4a7221 */ /* 0x000fe20000000000 */
[----:B------:R-:W2:Y:S01]  /*2e60*/  MUFU.EX2 R155, R155 ;  /* 0x0000009b009b7308 */ /* 0x000ea20000000800 */
[----:B-1----:R-:W-:Y:S02]  /*2e70*/  FADD R75, R102, R111 ;  /* 0x0000006f664b7221 */ /* 0x002fe40000000000 */
[----:B------:R-:W-:Y:S02]  /*2e80*/  FMUL R165, R165, 1.4426950216293334961 ;  /* 0x3fb8aa3ba5a57820 */ /* 0x000fe40000400000 */
[----:B------:R-:W-:-:S02]  /*2e90*/  FADD R163, R163, -R94 ;  /* 0x8000005ea3a37221 */ /* 0x000fc40000000000 */
[----:B------:R-:W-:Y:S01]  /*2ea0*/  FMUL R122, R135, 1.4426950216293334961 ;  /* 0x3fb8aa3b877a7820 */ /* 0x000fe20000400000 */
[----:B------:R-:W-:Y:S01]  /*2eb0*/  MUFU.EX2 R85, R150 ;  /* 0x0000009600557308 */ /* 0x000fe20000000800 */
[----:B------:R-:W-:Y:S02]  /*2ec0*/  FMUL R76, R76, 1.4426950216293334961 ;  /* 0x3fb8aa3b4c4c7820 */ /* 0x000fe40000400000 */
[----:B0-----:R-:W-:Y:S02]  /*2ed0*/  FADD R79, R72, R73 ;  /* 0x00000049484f7221 */ /* 0x001fe40000000000 */
[----:B------:R-:W-:-:S03]  /*2ee0*/  FMUL R74, R74, 1.4426950216293334961 ;  /* 0x3fb8aa3b4a4a7820 */ /* 0x000fc60000400000 */
[----:B------:R0:W-:Y:S01]  /*2ef0*/  MUFU.EX2 R134, R77 ;  /* 0x0000004d00867308 */ /* 0x0001e20000000800 */
[----:B------:R-:W-:Y:S02]  /*2f00*/  FMUL R163, R163, 1.4426950216293334961 ;  /* 0x3fb8aa3ba3a37820 */ /* 0x000fe40000400000 */
[----:B------:R-:W-:-:S05]  /*2f10*/  FADD R157, R157, -R94 ;  /* 0x8000005e9d9d7221 */ /* 0x000fca0000000000 */
[----:B------:R-:W-:Y:S01]  /*2f20*/  MUFU.EX2 R135, R40 ;  /* 0x0000002800877308 */ /* 0x000fe20000000800 */
[----:B0-----:R-:W-:Y:S01]  /*2f30*/  F2FP.BF16.PACK_AB R77, R73, R72 ;  /* 0x00000048494d723e */ /* 0x001fe200000010ff */
[----:B---3--:R-:W-:-:S06]  /*2f40*/  FADD R72, R68, R75 ;  /* 0x0000004b44487221 */ /* 0x008fcc0000000000 */
[----:B------:R0:W-:Y:S01]  /*2f50*/  MUFU.EX2 R150, R41 ;  /* 0x0000002900967308 */ /* 0x0001e20000000800 */
[----:B----4-:R-:W-:Y:S02]  /*2f60*/  FADD R73, R69, R72 ;  /* 0x0000004845497221 */ /* 0x010fe40000000000 */
[----:B------:R-:W-:-:S05]  /*2f70*/  FADD R148, R148, -R65 ;  /* 0x8000004194947221 */ /* 0x000fca0000000000 */
[----:B------:R-:W-:Y:S01]  /*2f80*/  MUFU.EX2 R89, R89 ;  /* 0x0000005900597308 */ /* 0x000fe20000000800 */
[----:B0-----:R-:W0:Y:S01]  /*2f90*/  LDSM.16.M88.4 R40, [R54+0x2400] ;  /* 0x002400003628783b */ /* 0x001e220000000200 */
[----:B------:R-:W-:-:S06]  /*2fa0*/  FADD R72, -R103, R112 ;  /* 0x0000007067487221 */ /* 0x000fcc0000000100 */
[----:B------:R-:W1:Y:S01]  /*2fb0*/  MUFU.EX2 R81, R81 ;  /* 0x0000005100517308 */ /* 0x000e620000000800 */
[----:B------:R-:W-:Y:S01]  /*2fc0*/  FMUL R157, R157, 1.4426950216293334961 ;  /* 0x3fb8aa3b9d9d7820 */ /* 0x000fe20000400000 */
[----:B------:R-:W-:-:S06]  /*2fd0*/  F2FP.BF16.PACK_AB R78, R69, R68 ;  /* 0x00000044454e723e */ /* 0x000fcc00000010ff */
[----:B------:R-:W3:Y:S01]  /*2fe0*/  MUFU.EX2 R125, R125 ;  /* 0x0000007d007d7308 */ /* 0x000ee20000000800 */
[----:B-----5:R-:W-:-:S07]  /*2ff0*/  FADD R68, R106, R73 ;  /* 0x000000496a447221 */ /* 0x020fce0000000000 */
[----:B------:R-:W-:Y:S01]  /*3000*/  MUFU.EX2 R82, R76 ;  /* 0x0000004c00527308 */ /* 0x000fe20000000800 */
[----:B------:R-:W-:-:S07]  /*3010*/  FMUL R73, R72, 1.4426950216293334961 ;  /* 0x3fb8aa3b48497820 */ /* 0x000fce0000400000 */
[----:B------:R-:W4:Y:S01]  /*3020*/  MUFU.EX2 R165, R165 ;  /* 0x000000a500a57308 */ /* 0x000f220000000800 */
[----:B------:R-:W-:-:S07]  /*3030*/  FMUL R90, R148, 1.4426950216293334961 ;  /* 0x3fb8aa3b945a7820 */ /* 0x000fce0000400000 */
[----:B------:R5:W0:Y:S01]  /*3040*/  MUFU.EX2 R113, R74 ;  /* 0x0000004a00717308 */ /* 0x000a220000000800 */
[----:B------:R-:W-:-:S07]  /*3050*/  FADD R75, R98, -R103 ;  /* 0x80000067624b7221 */ /* 0x000fce0000000000 */
[----:B------:R-:W0:Y:S01]  /*3060*/  MUFU.EX2 R163, R163 ;  /* 0x000000a300a37308 */ /* 0x000e220000000800 */
[----:B-----5:R-:W-:Y:S02]  /*3070*/  FADD R74, R80, R79 ;  /* 0x0000004f504a7221 */ /* 0x020fe40000000000 */
[----:B------:R-:W-:Y:S02]  /*3080*/  FADD R137, R137, -R66 ;  /* 0x8000004289897221 */ /* 0x000fe40000000000 */
[----:B--2---:R-:W-:-:S03]  /*3090*/  FADD R74, R155, R74 ;  /* 0x0000004a9b4a7221 */ /* 0x004fc60000000000 */
[----:B------:R-:W2:Y:S01]  /*30a0*/  MUFU.EX2 R148, R157 ;  /* 0x0000009d00947308 */ /* 0x000ea20000000800 */
[----:B------:R-:W-:Y:S01]  /*30b0*/  FADD R93, R93, -R103 ;  /* 0x800000675d5d7221 */ /* 0x000fe20000000000 */
[----:B------:R-:W-:Y:S01]  /*30c0*/  F2FP.BF16.PACK_AB R76, R111, R102 ;  /* 0x000000666f4c723e */ /* 0x000fe200000010ff */
[----:B-1----:R-:W-:Y:S01]  /*30d0*/  FADD R69, R81, R74 ;  /* 0x0000004a51457221 */ /* 0x002fe20000000000 */
[----:B------:R-:W-:Y:S01]  /*30e0*/  F2FP.BF16.PACK_AB R79, R155, R80 ;  /* 0x000000509b4f723e */ /* 0x000fe200000010ff */
[----:B------:R-:W-:-:S03]  /*30f0*/  FMUL R16, R89, R16 ;  /* 0x0000001059107220 */ /* 0x000fc60000400000 */
[----:B------:R-:W1:Y:S01]  /*3100*/  MUFU.EX2 R98, R73 ;  /* 0x0000004900627308 */ /* 0x000e620000000800 */
[----:B------:R-:W-:Y:S02]  /*3110*/  FMUL R17, R89, R17 ;  /* 0x0000001159117220 */ /* 0x000fe40000400000 */
[C---:B------:R-:W-:Y:S02]  /*3120*/  FMUL R18, R96.reuse, R18 ;  /* 0x0000001260127220 */ /* 0x040fe40000400000 */
[----:B------:R-:W-:Y:S02]  /*3130*/  FMUL R19, R96, R19 ;  /* 0x0000001360137220 */ /* 0x000fe40000400000 */
[----:B------:R-:W-:Y:S02]  /*3140*/  FMUL R118, R137, 1.4426950216293334961 ;  /* 0x3fb8aa3b89767820 */ /* 0x000fe40000400000 */
[----:B------:R-:W-:Y:S02]  /*3150*/  FMUL R93, R93, 1.4426950216293334961 ;  /* 0x3fb8aa3b5d5d7820 */ /* 0x000fe40000400000 */
[C---:B---3--:R-:W-:Y:S01]  /*3160*/  FADD R111, R125.reuse, R68 ;  /* 0x000000447d6f7221 */ /* 0x048fe20000000000 */
[----:B------:R-:W-:Y:S01]  /*3170*/  F2FP.BF16.PACK_AB R68, R125, R106 ;  /* 0x0000006a7d44723e */ /* 0x000fe200000010ff */
[----:B------:R-:W-:-:S02]  /*3180*/  FADD R97, R97, -R103 ;  /* 0x8000006761617221 */ /* 0x000fc40000000000 */
[----:B----4-:R-:W-:Y:S01]  /*3190*/  FADD R74, R82, R165 ;  /* 0x000000a5524a7221 */ /* 0x010fe20000000000 */
[----:B------:R-:W-:Y:S01]  /*31a0*/  F2FP.BF16.PACK_AB R72, R165, R82 ;  /* 0x00000052a548723e */ /* 0x000fe200000010ff */
[C---:B------:R-:W-:Y:S01]  /*31b0*/  FADD R125, R128.reuse, R69 ;  /* 0x00000045807d7221 */ /* 0x040fe20000000000 */
[----:B------:R-:W-:Y:S01]  /*31c0*/  F2FP.BF16.PACK_AB R69, R128, R81 ;  /* 0x000000518045723e */ /* 0x000fe200000010ff */
[----:B0-----:R-:W-:Y:S01]  /*31d0*/  FADD R106, R113, R146 ;  /* 0x00000092716a7221 */ /* 0x001fe20000000000 */
[----:B------:R-:W0:Y:S01]  /*31e0*/  MUFU.EX2 R70, R70 ;  /* 0x0000004600467308 */ /* 0x000e220000000800 */
[----:B------:R-:W-:Y:S02]  /*31f0*/  FADD R141, R141, -R66 ;  /* 0x800000428d8d7221 */ /* 0x000fe40000000000 */
[----:B------:R-:W-:Y:S02]  /*3200*/  FADD R108, R108, -R94 ;  /* 0x8000005e6c6c7221 */ /* 0x000fe40000000000 */
[----:B------:R-:W-:-:S02]  /*3210*/  FMUL R80, R89, R12 ;  /* 0x0000000c59507220 */ /* 0x000fc40000400000 */
[----:B------:R-:W-:Y:S01]  /*3220*/  FMUL R81, R89, R13 ;  /* 0x0000000d59517220 */ /* 0x000fe20000400000 */
[----:B------:R3:W-:Y:S01]  /*3230*/  MUFU.EX2 R102, R93 ;  /* 0x0000005d00667308 */ /* 0x0007e20000000800 */
[C---:B------:R-:W-:Y:S02]  /*3240*/  FMUL R82, R96.reuse, R14 ;  /* 0x0000000e60527220 */ /* 0x040fe40000400000 */
[----:B------:R-:W-:Y:S02]  /*3250*/  FMUL R83, R96, R15 ;  /* 0x0000000f60537220 */ /* 0x000fe40000400000 */
[----:B------:R-:W-:Y:S01]  /*3260*/  FADD R133, R133, -R66 ;  /* 0x8000004285857221 */ /* 0x000fe20000000000 */
[----:B------:R-:W-:Y:S01]  /*3270*/  HMMA.16816.F32.BF16 R12, R76, R36, R16 ;  /* 0x000000244c0c723c */ /* 0x000fe20000041810 */
[----:B------:R-:W-:Y:S01]  /*3280*/  FMUL R97, R97, 1.4426950216293334961 ;  /* 0x3fb8aa3b61617820 */ /* 0x000fe20000400000 */
[----:B------:R-:W4:Y:S01]  /*3290*/  MUFU.EX2 R118, R118 ;  /* 0x0000007600767308 */ /* 0x000f220000000800 */
[----:B---3--:R-:W-:-:S02]  /*32a0*/  FADD R93, R163, R74 ;  /* 0x0000004aa35d7221 */ /* 0x008fc40000000000 */
[----:B------:R-:W-:Y:S02]  /*32b0*/  FMUL R120, R141, 1.4426950216293334961 ;  /* 0x3fb8aa3b8d787820 */ /* 0x000fe40000400000 */
[----:B------:R-:W-:Y:S02]  /*32c0*/  FADD R17, R135, R106 ;  /* 0x0000006a87117221 */ /* 0x000fe40000000000 */
[----:B------:R-:W-:Y:S01]  /*32d0*/  FADD R139, R139, -R66 ;  /* 0x800000428b8b7221 */ /* 0x000fe20000000000 */
[----:B------:R-:W3:Y:S01]  /*32e0*/  MUFU.EX2 R71, R71 ;  /* 0x0000004700477308 */ /* 0x000ee20000000800 */
[----:B------:R-:W-:Y:S02]  /*32f0*/  FMUL R108, R108, 1.4426950216293334961 ;  /* 0x3fb8aa3b6c6c7820 */ /* 0x000fe40000400000 */
[----:B------:R-:W-:Y:S02]  /*3300*/  FADD R101, R101, -R103 ;  /* 0x8000006765657221 */ /* 0x000fe40000000000 */
[C---:B--2---:R-:W-:Y:S01]  /*3310*/  FADD R112, R148.reuse, R93 ;  /* 0x0000005d94707221 */ /* 0x044fe20000000000 */
[----:B------:R-:W-:Y:S01]  /*3320*/  F2FP.BF16.PACK_AB R74, R148, R163 ;  /* 0x000000a3944a723e */ /* 0x000fe200000010ff */
[----:B------:R-:W-:Y:S01]  /*3330*/  FMUL R110, R133, 1.4426950216293334961 ;  /* 0x3fb8aa3b856e7820 */ /* 0x000fe20000400000 */
[----:B------:R-:W2:Y:S01]  /*3340*/  MUFU.EX2 R121, R121 ;  /* 0x0000007900797308 */ /* 0x000ea20000000800 */
[----:B------:R-:W-:Y:S01]  /*3350*/  FMUL R93, R75, 1.4426950216293334961 ;  /* 0x3fb8aa3b4b5d7820 */ /* 0x000fe20000400000 */
[----:B------:R-:W-:Y:S01]  /*3360*/  F2FP.BF16.PACK_AB R73, R146, R113 ;  /* 0x000000719249723e */ /* 0x000fe200000010ff */
[C---:B------:R-:W-:Y:S01]  /*3370*/  FADD R128, R150.reuse, R17 ;  /* 0x0000001196807221 */ /* 0x040fe20000000000 */
[----:B------:R-:W-:Y:S01]  /*3380*/  F2FP.BF16.PACK_AB R75, R150, R135 ;  /* 0x00000087964b723e */ /* 0x000fe200000010ff */
[----:B------:R-:W-:-:S02]  /*3390*/  FMUL R123, R139, 1.4426950216293334961 ;  /* 0x3fb8aa3b8b7b7820 */ /* 0x000fc40000400000 */
[----:B------:R-:W-:Y:S01]  /*33a0*/  FADD R105, R105, -R94 ;  /* 0x8000005e69697221 */ /* 0x000fe20000000000 */
[----:B------:R-:W5:Y:S01]  /*33b0*/  MUFU.EX2 R133, R108 ;  /* 0x0000006c00857308 */ /* 0x000f620000000800 */
[C---:B------:R-:W-:Y:S02]  /*33c0*/  FMUL R16, R109.reuse, R4 ;  /* 0x000000046d107220 */ /* 0x040fe40000400000 */
[----:B------:R-:W-:Y:S02]  /*33d0*/  FMUL R17, R109, R5 ;  /* 0x000000056d117220 */ /* 0x000fe40000400000 */
[C---:B-1----:R-:W-:Y:S02]  /*33e0*/  FMUL R18, R98.reuse, R6 ;  /* 0x0000000662127220 */ /* 0x042fe40000400000 */
[----:B------:R-:W-:Y:S01]  /*33f0*/  FMUL R19, R98, R7 ;  /* 0x0000000762137220 */ /* 0x000fe20000400000 */
[----:B------:R-:W1:Y:S01]  /*3400*/  MUFU.EX2 R97, R97 ;  /* 0x0000006100617308 */ /* 0x000e620000000800 */
[----:B------:R-:W-:-:S02]  /*3410*/  FMUL R101, R101, 1.4426950216293334961 ;  /* 0x3fb8aa3b65657820 */ /* 0x000fc40000400000 */
[----:B------:R-:W-:-:S05]  /*3420*/  FMUL R105, R105, 1.4426950216293334961 ;  /* 0x3fb8aa3b69697820 */ /* 0x000fca0000400000 */
[----:B------:R-:W0:Y:S01]  /*3430*/  MUFU.EX2 R99, R99 ;  /* 0x0000006300637308 */ /* 0x000e220000000800 */
[----:B------:R-:W-:Y:S01]  /*3440*/  FADD R104, R104, -R103 ;  /* 0x8000006768687221 */ /* 0x000fe20000000000 */
[----:B------:R-:W-:Y:S06]  /*3450*/  HMMA.16816.F32.BF16 R16, R72, R36, R16 ;  /* 0x000000244810723c */ /* 0x000fec0000041810 */
[----:B------:R-:W1:Y:S01]  /*3460*/  MUFU.EX2 R120, R120 ;  /* 0x0000007800787308 */ /* 0x000e620000000800 */
[C---:B------:R-:W-:Y:S02]  /*3470*/  FMUL R8, R109.reuse, R8 ;  /* 0x000000086d087220 */ /* 0x040fe40000400000 */
[----:B------:R-:W-:-:S02]  /*3480*/  FMUL R9, R109, R9 ;  /* 0x000000096d097220 */ /* 0x000fc40000400000 */
[----:B------:R-:W-:-:S03]  /*3490*/  FMUL R10, R98, R10 ;  /* 0x0000000a620a7220 */ /* 0x000fc60000400000 */
[----:B------:R-:W1:Y:S01]  /*34a0*/  MUFU.EX2 R123, R123 ;  /* 0x0000007b007b7308 */ /* 0x000e620000000800 */
[----:B------:R-:W-:Y:S02]  /*34b0*/  FMUL R11, R98, R11 ;  /* 0x0000000b620b7220 */ /* 0x000fe40000400000 */
[----:B0-----:R-:W-:Y:S01]  /*34c0*/  FADD R4, R70, R111 ;  /* 0x0000006f46047221 */ /* 0x001fe20000000000 */
[----:B------:R-:W-:Y:S01]  /*34d0*/  HMMA.16816.F32.BF16 R76, R76, R40, R80 ;  /* 0x000000284c4c723c */ /* 0x000fe20000041850 */
[----:B----4-:R-:W-:-:S03]  /*34e0*/  FADD R6, R118, R125 ;  /* 0x0000007d76067221 */ /* 0x010fc60000000000 */
[----:B------:R-:W0:Y:S01]  /*34f0*/  MUFU.EX2 R131, R105 ;  /* 0x0000006900837308 */ /* 0x000e220000000800 */
[----:B------:R-:W-:Y:S02]  /*3500*/  FMUL R104, R104, 1.4426950216293334961 ;  /* 0x3fb8aa3b68687820 */ /* 0x000fe40000400000 */
[----:B------:R-:W-:-:S05]  /*3510*/  FADD R140, R140, -R103 ;  /* 0x800000678c8c7221 */ /* 0x000fca0000000000 */
[----:B------:R-:W4:Y:S01]  /*3520*/  MUFU.EX2 R101, R101 ;  /* 0x0000006500657308 */ /* 0x000f220000000800 */
[----:B---3--:R-:W-:-:S07]  /*3530*/  FADD R4, R71, R4 ;  /* 0x0000000447047221 */ /* 0x008fce0000000000 */
[----:B------:R-:W3:Y:S01]  /*3540*/  MUFU.EX2 R106, R93 ;  /* 0x0000005d006a7308 */ /* 0x000ee20000000800 */
[----:B------:R-:W-:Y:S01]  /*3550*/  FADD R153, R153, -R94 ;  /* 0x8000005e99997221 */ /* 0x000fe20000000000 */
[----:B------:R-:W-:Y:S01]  /*3560*/  HMMA.16816.F32.BF16 R72, R72, R40, R8 ;  /* 0x000000284848723c */ /* 0x000fe20000041808 */
[----:B--2---:R-:W-:-:S05]  /*3570*/  FADD R5, R121, R6 ;  /* 0x0000000679057221 */ /* 0x004fca0000000000 */
[----:B------:R-:W2:Y:S01]  /*3580*/  MUFU.EX2 R110, R110 ;  /* 0x0000006e006e7308 */ /* 0x000ea20000000800 */
[----:B------:R-:W-:Y:S02]  /*3590*/  FADD R136, R136, -R103 ;  /* 0x8000006788887221 */ /* 0x000fe40000000000 */
[----:B------:R-:W-:Y:S02]  /*35a0*/  FMUL R140, R140, 1.4426950216293334961 ;  /* 0x3fb8aa3b8c8c7820 */ /* 0x000fe40000400000 */
[----:B-----5:R-:W-:-:S03]  /*35b0*/  FADD R9, R133, R112 ;  /* 0x0000007085097221 */ /* 0x020fc60000000000 */
[----:B------:R-:W5:Y:S01]  /*35c0*/  MUFU.EX2 R119, R86 ;  /* 0x0000005600777308 */ /* 0x000f620000000800 */
[----:B-1----:R-:W-:Y:S02]  /*35d0*/  FADD R11, R97, R128 ;  /* 0x00000080610b7221 */ /* 0x002fe40000000000 */
[----:B------:R-:W-:Y:S02]  /*35e0*/  FADD R7, R99, R4 ;  /* 0x0000000463077221 */ /* 0x000fe40000000000 */
[----:B------:R-:W-:-:S03]  /*35f0*/  FMUL R117, R153, 1.4426950216293334961 ;  /* 0x3fb8aa3b99757820 */ /* 0x000fc60000400000 */
[----:B------:R-:W1:Y:S01]  /*3600*/  MUFU.EX2 R104, R104 ;  /* 0x0000006800687308 */ /* 0x000e620000000800 */
[----:B------:R-:W-:Y:S02]  /*3610*/  FADD R36, R120, R5 ;  /* 0x0000000578247221 */ /* 0x000fe40000000000 */
[----:B------:R-:W-:Y:S02]  /*3620*/  FMUL R136, R136, 1.4426950216293334961 ;  /* 0x3fb8aa3b88887820 */ /* 0x000fe40000400000 */
[----:B------:R-:W-:Y:S02]  /*3630*/  FADD R132, R132, -R103 ;  /* 0x8000006784847221 */ /* 0x000fe40000000000 */
[----:B------:R-:W-:Y:S01]  /*3640*/  FADD R8, R144, R9 ;  /* 0x0000000990087221 */ /* 0x000fe20000000000 */
[----:B------:R-:W1:Y:S01]  /*3650*/  MUFU.EX2 R138, R138 ;  /* 0x0000008a008a7308 */ /* 0x000e620000000800 */
[----:B------:R-:W-:Y:S01]  /*3660*/  FADD R10, R102, R11 ;  /* 0x0000000b660a7221 */ /* 0x000fe20000000000 */
[----:B------:R-:W-:Y:S01]  /*3670*/  F2FP.BF16.PACK_AB R70, R71, R70 ;  /* 0x000000464746723e */ /* 0x000fe200000010ff */
[----:B------:R-:W-:Y:S01]  /*3680*/  FADD R6, R100, R7 ;  /* 0x0000000764067221 */ /* 0x000fe20000000000 */
[----:B------:R-:W-:Y:S01]  /*3690*/  F2FP.BF16.PACK_AB R71, R121, R118 ;  /* 0x000000767947723e */ /* 0x000fe200000010ff */
[----:B------:R-:W-:-:S03]  /*36a0*/  FADD R159, R159, -R94 ;  /* 0x8000005e9f9f7221 */ /* 0x000fc60000000000 */
[----:B------:R-:W1:Y:S01]  /*36b0*/  MUFU.EX2 R93, R140 ;  /* 0x0000008c005d7308 */ /* 0x000e620000000800 */
[----:B------:R-:W-:Y:S01]  /*36c0*/  FADD R7, R123, R36 ;  /* 0x000000247b077221 */ /* 0x000fe20000000000 */
[----:B------:R-:W-:Y:S01]  /*36d0*/  F2FP.BF16.PACK_AB R80, R144, R133 ;  /* 0x000000859050723e */ /* 0x000fe200000010ff */
[----:B------:R-:W-:Y:S01]  /*36e0*/  FMUL R132, R132, 1.4426950216293334961 ;  /* 0x3fb8aa3b84847820 */ /* 0x000fe20000400000 */
[----:B------:R-:W-:Y:S01]  /*36f0*/  F2FP.BF16.PACK_AB R81, R102, R97 ;  /* 0x000000616651723e */ /* 0x000fe200000010ff */
[----:B------:R-:W-:Y:S01]  /*3700*/  FADD R130, R130, -R103 ;  /* 0x8000006782827221 */ /* 0x000fe20000000000 */
[----:B0-----:R-:W-:Y:S01]  /*3710*/  F2FP.BF16.PACK_AB R82, R142, R131 ;  /* 0x000000838e52723e */ /* 0x001fe200000010ff */
[----:B------:R-:W-:Y:S01]  /*3720*/  FADD R9, R131, R8 ;  /* 0x0000000883097221 */ /* 0x000fe20000000000 */
[----:B------:R-:W0:Y:S01]  /*3730*/  MUFU.EX2 R117, R117 ;  /* 0x0000007500757308 */ /* 0x000e220000000800 */
[----:B----4-:R-:W-:Y:S01]  /*3740*/  FADD R11, R101, R10 ;  /* 0x0000000a650b7221 */ /* 0x010fe20000000000 */
[----:B---3--:R-:W-:Y:S01]  /*3750*/  F2FP.BF16.PACK_AB R83, R106, R101 ;  /* 0x000000656a53723e */ /* 0x008fe200000010ff */
[----:B------:R-:W-:Y:S01]  /*3760*/  FMUL R105, R159, 1.4426950216293334961 ;  /* 0x3fb8aa3b9f697820 */ /* 0x000fe20000400000 */
[----:B------:R-:W-:Y:S01]  /*3770*/  F2FP.BF16.PACK_AB R4, R100, R99 ;  /* 0x000000636404723e */ /* 0x000fe200000010ff */
[----:B------:R-:W-:-:S03]  /*3780*/  FADD R161, R161, -R94 ;  /* 0x8000005ea1a17221 */ /* 0x000fc60000000000 */
[----:B------:R-:W3:Y:S01]  /*3790*/  MUFU.EX2 R136, R136 ;  /* 0x0000008800887308 */ /* 0x000ee20000000800 */
[----:B------:R-:W-:Y:S02]  /*37a0*/  FADD R126, R126, -R103 ;  /* 0x800000677e7e7221 */ /* 0x000fe40000000000 */
[----:B------:R-:W-:Y:S02]  /*37b0*/  FADD R37, R91, R6 ;  /* 0x000000065b257221 */ /* 0x000fe40000000000 */
[----:B--2---:R-:W-:Y:S01]  /*37c0*/  FADD R36, R110, R7 ;  /* 0x000000076e247221 */ /* 0x004fe20000000000 */
[----:B------:R-:W-:Y:S01]  /*37d0*/  F2FP.BF16.PACK_AB R6, R92, R91 ;  /* 0x0000005b5c06723e */ /* 0x000fe200000010ff */
[----:B------:R-:W-:Y:S01]  /*37e0*/  FADD R100, R142, R9 ;  /* 0x000000098e647221 */ /* 0x000fe20000000000 */
[----:B------:R-:W2:Y:S01]  /*37f0*/  MUFU.EX2 R41, R132 ;  /* 0x0000008400297308 */ /* 0x000ea20000000800 */
[----:B------:R-:W-:Y:S02]  /*3800*/  FMUL R130, R130, 1.4426950216293334961 ;  /* 0x3fb8aa3b82827820 */ /* 0x000fe40000400000 */
[----:B------:R-:W-:Y:S01]  /*3810*/  FADD R97, R106, R11 ;  /* 0x0000000b6a617221 */ /* 0x000fe20000000000 */
[----:B------:R-:W-:Y:S01]  /*3820*/  HMMA.16816.F32.BF16 R12, R68, R38, R12 ;  /* 0x00000026440c723c */ /* 0x000fe2000004180c */
[----:B------:R-:W-:Y:S01]  /*3830*/  FADD R143, R143, -R66 ;  /* 0x800000428f8f7221 */ /* 0x000fe20000000000 */
[----:B------:R-:W4:Y:S01]  /*3840*/  LDSM.16.M88.4 R8, [R44+0x2000] ;  /* 0x002000002c08783b */ /* 0x000f220000000200 */
[----:B------:R-:W-:Y:S01]  /*3850*/  FMUL R108, R161, 1.4426950216293334961 ;  /* 0x3fb8aa3ba16c7820 */ /* 0x000fe20000400000 */
[----:B------:R-:W0:Y:S01]  /*3860*/  MUFU.EX2 R67, R67 ;  /* 0x0000004300437308 */ /* 0x000e220000000800 */
[----:B------:R-:W-:-:S02]  /*3870*/  FMUL R126, R126, 1.4426950216293334961 ;  /* 0x3fb8aa3b7e7e7820 */ /* 0x000fc40000400000 */
[----:B------:R-:W-:Y:S02]  /*3880*/  FADD R40, R92, R37 ;  /* 0x000000255c287221 */ /* 0x000fe40000000000 */
[----:B-----5:R-:W-:Y:S02]  /*3890*/  FADD R91, R119, R36 ;  /* 0x00000024775b7221 */ /* 0x020fe40000000000 */
[----:B------:R-:W-:Y:S01]  /*38a0*/  HMMA.16816.F32.BF16 R36, R80, R38, R16 ;  /* 0x000000265024723c */ /* 0x000fe20000041810 */
[----:B------:R-:W5:Y:S01]  /*38b0*/  MUFU.EX2 R84, R84 ;  /* 0x0000005400547308 */ /* 0x000f620000000800 */
[----:B------:R-:W-:Y:S02]  /*38c0*/  FADD R124, R124, -R103 ;  /* 0x800000677c7c7221 */ /* 0x000fe40000000000 */
[----:B-1----:R-:W-:Y:S02]  /*38d0*/  FADD R92, R104, R97 ;  /* 0x00000061685c7221 */ /* 0x002fe40000000000 */
[----:B------:R-:W-:-:S02]  /*38e0*/  FMUL R86, R143, 1.4426950216293334961 ;  /* 0x3fb8aa3b8f567820 */ /* 0x000fc40000400000 */
[----:B------:R-:W-:Y:S01]  /*38f0*/  FADD R17, R129, R100 ;  /* 0x0000006481117221 */ /* 0x000fe20000000000 */
[----:B------:R-:W1:Y:S01]  /*3900*/  MUFU.EX2 R105, R105 ;  /* 0x0000006900697308 */ /* 0x000e620000000800 */
[----:B------:R-:W-:Y:S01]  /*3910*/  FADD R145, R145, -R66 ;  /* 0x8000004291917221 */ /* 0x000fe20000000000 */
[----:B------:R-:W-:Y:S01]  /*3920*/  HMMA.16816.F32.BF16 R76, R68, R42, R76 ;  /* 0x0000002a444c723c */ /* 0x000fe2000004184c */
[----:B------:R-:W-:Y:S01]  /*3930*/  FADD R116, R116, -R103 ;  /* 0x8000006774747221 */ /* 0x000fe20000000000 */
[----:B------:R-:W1:Y:S04]  /*3940*/  LDSM.16.M88.4 R68, [R44+0x2400] ;  /* 0x002400002c44783b */ /* 0x000e680000000200 */
[----:B------:R-:W0:Y:S01]  /*3950*/  MUFU.EX2 R121, R130 ;  /* 0x0000008200797308 */ /* 0x000e220000000800 */
[----:B------:R-:W-:-:S02]  /*3960*/  FMUL R124, R124, 1.4426950216293334961 ;  /* 0x3fb8aa3b7c7c7820 */ /* 0x000fc40000400000 */
[----:B------:R-:W-:Y:S02]  /*3970*/  FADD R18, R138, R17 ;  /* 0x000000118a127221 */ /* 0x000fe40000000000 */
[----:B------:R-:W-:-:S03]  /*3980*/  FADD R19, R93, R92 ;  /* 0x0000005c5d137221 */ /* 0x000fc60000000000 */
[----:B------:R-:W1:Y:S01]  /*3990*/  MUFU.EX2 R88, R88 ;  /* 0x0000005800587308 */ /* 0x000e620000000800 */
[----:B------:R-:W-:Y:S01]  /*39a0*/  FMUL R95, R145, 1.4426950216293334961 ;  /* 0x3fb8aa3b915f7820 */ /* 0x000fe20000400000 */
[----:B------:R-:W-:Y:S01]  /*39b0*/  F2FP.BF16.PACK_AB R5, R123, R120 ;  /* 0x000000787b05723e */ /* 0x000fe200000010ff */
[----:B------:R-:W-:Y:S01]  /*39c0*/  FMUL R116, R116, 1.4426950216293334961 ;  /* 0x3fb8aa3b74747820 */ /* 0x000fe20000400000 */
[----:B------:R-:W-:-:S04]  /*39d0*/  F2FP.BF16.PACK_AB R17, R93, R104 ;  /* 0x000000685d11723e */ /* 0x000fc800000010ff */
[----:B------:R-:W1:Y:S01]  /*39e0*/  MUFU.EX2 R108, R108 ;  /* 0x0000006c006c7308 */ /* 0x000e620000000800 */
[----:B0-----:R-:W-:Y:S02]  /*39f0*/  FADD R93, R117, R18 ;  /* 0x00000012755d7221 */ /* 0x001fe40000000000 */
[----:B---3--:R-:W-:-:S05]  /*3a00*/  FADD R92, R136, R19 ;  /* 0x00000013885c7221 */ /* 0x008fca0000000000 */
[----:B------:R-:W0:Y:S01]  /*3a10*/  MUFU.EX2 R126, R126 ;  /* 0x0000007e007e7308 */ /* 0x000e220000000800 */
[----:B------:R-:W-:Y:S02]  /*3a20*/  FADD R18, R134, R93 ;  /* 0x0000005d86127221 */ /* 0x000fe40000000000 */
[----:B--2---:R-:W-:-:S05]  /*3a30*/  FADD R92, R41, R92 ;  /* 0x0000005c295c7221 */ /* 0x004fca0000000000 */
[----:B------:R-:W2:Y:S01]  /*3a40*/  MUFU.EX2 R86, R86 ;  /* 0x0000005600567308 */ /* 0x000ea20000000800 */
[----:B------:R-:W-:-:S07]  /*3a50*/  FADD R19, R67, R40 ;  /* 0x0000002843137221 */ /* 0x000fce0000000000 */
[----:B------:R-:W3:Y:S01]  /*3a60*/  MUFU.EX2 R123, R124 ;  /* 0x0000007c007b7308 */ /* 0x000ee20000000800 */
[----:B------:R-:W-:Y:S01]  /*3a70*/  HMMA.16816.F32.BF16 R72, R80, R42, R72 ;  /* 0x0000002a5048723c */ /* 0x000fe20000041848 */
[----:B-----5:R-:W-:-:S06]  /*3a80*/  FADD R40, R84, R91 ;  /* 0x0000005b54287221 */ /* 0x020fcc0000000000 */
[----:B------:R-:W5:Y:S01]  /*3a90*/  MUFU.EX2 R90, R90 ;  /* 0x0000005a005a7308 */ /* 0x000f620000000800 */
[----:B-1----:R-:W-:Y:S02]  /*3aa0*/  FADD R43, R105, R18 ;  /* 0x00000012692b7221 */ /* 0x002fe40000000000 */
[----:B------:R-:W-:-:S05]  /*3ab0*/  FADD R81, R121, R92 ;  /* 0x0000005c79517221 */ /* 0x000fca0000000000 */
[----:B------:R-:W1:Y:S01]  /*3ac0*/  MUFU.EX2 R95, R95 ;  /* 0x0000005f005f7308 */ /* 0x000e620000000800 */
[----:B------:R-:W-:-:S07]  /*3ad0*/  FADD R18, R88, R19 ;  /* 0x0000001358127221 */ /* 0x000fce0000000000 */
[----:B------:R-:W1:Y:S01]  /*3ae0*/  MUFU.EX2 R122, R122 ;  /* 0x0000007a007a7308 */ /* 0x000e620000000800 */
[----:B------:R-:W-:-:S07]  /*3af0*/  FADD R19, R87, R40 ;  /* 0x0000002857137221 */ /* 0x000fce0000000000 */
[----:B------:R-:W4:Y:S01]  /*3b00*/  MUFU.EX2 R116, R116 ;  /* 0x0000007400747308 */ /* 0x000f220000000800 */
[----:B------:R-:W-:Y:S02]  /*3b10*/  FADD R40, R108, R43 ;  /* 0x0000002b6c287221 */ /* 0x000fe40000000000 */
[----:B0-----:R-:W-:Y:S02]  /*3b20*/  FADD R42, R126, R81 ;  /* 0x000000517e2a7221 */ /* 0x001fe40000000000 */
[----:B------:R-:W-:Y:S02]  /*3b30*/  FADD R43, R85, R18 ;  /* 0x00000012552b7221 */ /* 0x000fe40000000000 */
[----:B--2---:R-:W-:Y:S02]  /*3b40*/  FADD R18, R86, R19 ;  /* 0x0000001356127221 */ /* 0x004fe40000000000 */
[----:B------:R-:W-:Y:S02]  /*3b50*/  FADD R19, R107, R40 ;  /* 0x000000286b137221 */ /* 0x000fe40000000000 */
[----:B---3--:R-:W-:-:S02]  /*3b60*/  FADD R81, R123, R42 ;  /* 0x0000002a7b517221 */ /* 0x008fc40000000000 */
[----:B-----5:R-:W-:Y:S02]  /*3b70*/  FADD R43, R90, R43 ;  /* 0x0000002b5a2b7221 */ /* 0x020fe40000000000 */
[----:B-1----:R-:W-:Y:S02]  /*3b80*/  FADD R40, R95, R18 ;  /* 0x000000125f287221 */ /* 0x002fe40000000000 */
[----:B------:R-:W-:Y:S02]  /*3b90*/  FADD R42, R122, R19 ;  /* 0x000000137a2a7221 */ /* 0x000fe40000000000 */
[----:B----4-:R-:W-:Y:S01]  /*3ba0*/  FADD R81, R116, R81 ;  /* 0x0000005174517221 */ /* 0x010fe20000000000 */
[----:B------:R-:W0:Y:S01]  /*3bb0*/  SHFL.BFLY PT, R80, R43, 0x2, 0x1f ;  /* 0x0c401f002b507f89 */ /* 0x000e2200000e0000 */
[----:B------:R-:W-:-:S03]  /*3bc0*/  F2FP.BF16.PACK_AB R7, R119, R110 ;  /* 0x0000006e7707723e */ /* 0x000fc600000010ff */
[----:B------:R-:W1:Y:S04]  /*3bd0*/  SHFL.BFLY PT, R83, R40, 0x2, 0x1f ;  /* 0x0c401f0028537f89 */ /* 0x000e6800000e0000 */
[----:B------:R-:W2:Y:S04]  /*3be0*/  SHFL.BFLY PT, R91, R42, 0x2, 0x1f ;  /* 0x0c401f002a5b7f89 */ /* 0x000ea800000e0000 */
[----:B------:R-:W3:Y:S01]  /*3bf0*/  SHFL.BFLY PT, R82, R81, 0x2, 0x1f ;  /* 0x0c401f0051527f89 */ /* 0x000ee200000e0000 */
[----:B------:R-:W-:Y:S02]  /*3c00*/  F2FP.BF16.PACK_AB R16, R138, R129 ;  /* 0x000000818a10723e */ /* 0x000fe400000010ff */
[----:B------:R-:W-:-:S02]  /*3c10*/  F2FP.BF16.PACK_AB R18, R134, R117 ;  /* 0x000000758612723e */ /* 0x000fc400000010ff */
[----:B------:R-:W-:Y:S01]  /*3c20*/  F2FP.BF16.PACK_AB R19, R41, R136 ;  /* 0x000000882913723e */ /* 0x000fe200000010ff */
[C---:B------:R-:W-:Y:S08]  /*3c30*/  HMMA.16816.F32.BF16 R12, R4.reuse, R8, R12 ;  /* 0x00000008040c723c */ /* 0x040ff0000004180c */
[----:B------:R-:W-:Y:S08]  /*3c40*/  HMMA.16816.F32.BF16 R76, R4, R68, R76 ;  /* 0x00000044044c723c */ /* 0x000ff0000004184c */
[----:B------:R-:W-:Y:S01]  /*3c50*/  HMMA.16816.F32.BF16 R36, R16, R8, R36 ;  /* 0x000000081024723c */ /* 0x000fe20000041824 */
[----:B0-----:R-:W-:-:S02]  /*3c60*/  FADD R80, R43, R80 ;  /* 0x000000502b507221 */ /* 0x001fc40000000000 */
[----:B-1----:R-:W-:Y:S02]  /*3c70*/  FADD R83, R40, R83 ;  /* 0x0000005328537221 */ /* 0x002fe40000000000 */
[----:B--2---:R-:W-:Y:S02]  /*3c80*/  FADD R91, R42, R91 ;  /* 0x0000005b2a5b7221 */ /* 0x004fe40000000000 */
[----:B---3--:R-:W-:Y:S01]  /*3c90*/  FADD R82, R81, R82 ;  /* 0x0000005251527221 */ /* 0x008fe20000000000 */
[----:B------:R-:W-:Y:S01]  /*3ca0*/  F2FP.BF16.PACK_AB R4, R88, R67 ;  /* 0x000000435804723e */ /* 0x000fe200000010ff */
[----:B------:R-:W-:Y:S01]  /*3cb0*/  UIADD3 UR4, UP0, UR4, 0x40, URZ ;  /* 0x0000004004047890 */ /* 0x000fe2000ff1e03f */
[----:B------:R-:W-:Y:S02]  /*3cc0*/  F2FP.BF16.PACK_AB R5, R87, R84 ;  /* 0x000000545705723e */ /* 0x000fe400000010ff */
[----:B------:R-:W-:Y:S02]  /*3cd0*/  F2FP.BF16.PACK_AB R6, R90, R85 ;  /* 0x000000555a06723e */ /* 0x000fe400000010ff */
[----:B------:R-:W-:Y:S01]  /*3ce0*/  F2FP.BF16.PACK_AB R7, R95, R86 ;  /* 0x000000565f07723e */ /* 0x000fe200000010ff */
[----:B------:R-:W0:Y:S01]  /*3cf0*/  SHFL.BFLY PT, R41, R80, 0x1, 0x1f ;  /* 0x0c201f0050297f89 */ /* 0x000e2200000e0000 */
[----:B------:R-:W-:Y:S01]  /*3d00*/  F2FP.BF16.PACK_AB R120, R108, R105 ;  /* 0x000000696c78723e */ /* 0x000fe200000010ff */
[----:B------:R-:W-:Y:S01]  /*3d10*/  HMMA.16816.F32.BF16 R72, R16, R68, R72 ;  /* 0x000000441048723c */ /* 0x000fe20000041848 */
[----:B------:R-:W-:Y:S01]  /*3d20*/  F2FP.BF16.PACK_AB R121, R126, R121 ;  /* 0x000000797e79723e */ /* 0x000fe200000010ff */
[----:B------:R-:W1:Y:S01]  /*3d30*/  SHFL.BFLY PT, R40, R83, 0x1, 0x1f ;  /* 0x0c201f0053287f89 */ /* 0x000e6200000e0000 */
[----:B------:R-:W-:-:S02]  /*3d40*/  F2FP.BF16.PACK_AB R122, R122, R107 ;  /* 0x0000006b7a7a723e */ /* 0x000fc400000010ff */
[----:B------:R-:W-:Y:S01]  /*3d50*/  F2FP.BF16.PACK_AB R123, R116, R123 ;  /* 0x0000007b747b723e */ /* 0x000fe200000010ff */
[----:B------:R-:W2:Y:S01]  /*3d60*/  SHFL.BFLY PT, R42, R91, 0x1, 0x1f ;  /* 0x0c201f005b2a7f89 */ /* 0x000ea200000e0000 */
[----:B------:R-:W-:-:S03]  /*3d70*/  UIADD3.X UR5, URZ, UR5, URZ, UP0, !UPT ;  /* 0x000000053f057290 */ /* 0x000fc600087fe43f */
[----:B------:R-:W3:Y:S01]  /*3d80*/  SHFL.BFLY PT, R43, R82, 0x1, 0x1f ;  /* 0x0c201f00522b7f89 */ /* 0x000ee200000e0000 */
[----:B------:R-:W-:Y:S01]  /*3d90*/  HMMA.16816.F32.BF16 R16, R4, R10, R12 ;  /* 0x0000000a0410723c */ /* 0x000fe2000004180c */
[----:B------:R-:W-:-:S07]  /*3da0*/  ISETP.LE.U32.AND P0, PT, R114, UR4, PT ;  /* 0x0000000472007c0c */ /* 0x000fce000bf03070 */
[----:B------:R-:W-:Y:S08]  /*3db0*/  HMMA.16816.F32.BF16 R12, R4, R70, R76 ;  /* 0x00000046040c723c */ /* 0x000ff0000004184c */
[----:B------:R-:W-:Y:S07]  /*3dc0*/  HMMA.16816.F32.BF16 R4, R120, R10, R36 ;  /* 0x0000000a7804723c */ /* 0x000fee0000041824 */
[----:B------:R-:W-:-:S05]  /*3dd0*/  IMAD.U32 R37, RZ, RZ, UR5 ;  /* 0x00000005ff257e24 */ /* 0x000fca000f8e00ff */
[----:B------:R-:W-:Y:S01]  /*3de0*/  ISETP.GE.U32.AND.EX P0, PT, R37, RZ, PT, P0 ;  /* 0x000000ff2500720c */ /* 0x000fe20003f06100 */
[----:B------:R-:W-:Y:S01]  /*3df0*/  IMAD.MOV.U32 R36, RZ, RZ, 0x40 ;  /* 0x00000040ff247424 */ /* 0x000fe200078e00ff */
[----:B------:R-:W-:Y:S01]  /*3e00*/  HMMA.16816.F32.BF16 R8, R120, R70, R72 ;  /* 0x000000467808723c */ /* 0x000fe20000041848 */
[----:B0-----:R-:W-:Y:S02]  /*3e10*/  FADD R41, R80, R41 ;  /* 0x0000002950297221 */ /* 0x001fe40000000000 */
[----:B-1----:R-:W-:Y:S02]  /*3e20*/  FADD R40, R83, R40 ;  /* 0x0000002853287221 */ /* 0x002fe40000000000 */
[----:B--2---:R-:W-:Y:S02]  /*3e30*/  FADD R42, R91, R42 ;  /* 0x0000002a5b2a7221 */ /* 0x004fe40000000000 */
[----:B---3--:R-:W-:Y:S01]  /*3e40*/  FADD R43, R82, R43 ;  /* 0x0000002b522b7221 */ /* 0x008fe20000000000 */
[----:B------:R-:W-:Y:S01]  /*3e50*/  MOV R118, R65 ;  /* 0x0000004100767202 */ /* 0x000fe20000000f00 */
[C---:B------:R-:W-:Y:S01]  /*3e60*/  IMAD R53, R36.reuse, c[0x0][0x1b4], R53 ;  /* 0x00006d0024357a24 */ /* 0x040fe200078e0235 */
[----:B------:R-:W-:Y:S01]  /*3e70*/  MOV R112, R103 ;  /* 0x0000006700707202 */ /* 0x000fe20000000f00 */
[----:B------:R-:W-:-:S02]  /*3e80*/  IMAD R55, R36, c[0x0][0x1a4], R55 ;  /* 0x0000690024377a24 */ /* 0x000fc400078e0237 */
[----:B------:R-:W-:Y:S02]  /*3e90*/  FFMA R64, R89, R64, R41 ;  /* 0x0000004059407223 */ /* 0x000fe40000000029 */
[----:B------:R-:W-:Y:S02]  /*3ea0*/  FFMA R63, R96, R63, R40 ;  /* 0x0000003f603f7223 */ /* 0x000fe40000000028 */
[----:B------:R-:W-:Y:S02]  /*3eb0*/  FFMA R62, R109, R62, R42 ;  /* 0x0000003e6d3e7223 */ /* 0x000fe4000000002a */
[----:B------:R-:W-:Y:S02]  /*3ec0*/  FFMA R61, R98, R61, R43 ;  /* 0x0000003d623d7223 */ /* 0x000fe4000000002b */
[----:B------:R-:W-:Y:S02]  /*3ed0*/  IMAD.MOV.U32 R117, RZ, RZ, R66 ;  /* 0x000000ffff757224 */ /* 0x000fe400078e0042 */
[----:B------:R-:W-:Y:S01]  /*3ee0*/  IMAD.MOV.U32 R113, RZ, RZ, R94 ;  /* 0x000000ffff717224 */ /* 0x000fe200078e005e */
[----:B------:R-:W-:Y:S01]  /*3ef0*/  @P0 CALL.REL.NOINC `(.L_x_0) ;  /* 0x0000001000000944 */ /* 0x000fe20003c00000 */
[----:B------:R-:W-:Y:S05]  /*3f00*/  BRA `(.L_x_1) ;  /* 0xffffcf4000007947 */ /* 0x000fea000383ffff */
.L_x_0:
[----:B------:R-:W-:Y:S01]  /*3f10*/  MOV R21, R13 ;  /* 0x0000000d00157202 */ /* 0x000fe20000000f00 */
[----:B------:R-:W-:Y:S01]  /*3f20*/  IMAD.MOV.U32 R44, RZ, RZ, R14 ;  /* 0x000000ffff2c7224 */ /* 0x000fe200078e000e */
[----:B------:R-:W-:Y:S01]  /*3f30*/  FSETP.GEU.AND P3, PT, R64, 1.175494350822287508e-38, PT ;  /* 0x008000004000780b */ /* 0x000fe20003f6e000 */
[----:B------:R-:W-:Y:S01]  /*3f40*/  IMAD R13, R34, c[0x0][0x1c0], RZ ;  /* 0x00007000220d7a24 */ /* 0x000fe200078e02ff */
[----:B------:R-:W-:Y:S01]  /*3f50*/  FSETP.GEU.AND P6, PT, R63, 1.175494350822287508e-38, PT ;  /* 0x008000003f00780b */ /* 0x000fe20003fce000 */
[----:B------:R-:W-:Y:S01]  /*3f60*/  IMAD R14, R35, c[0x0][0x1c4], RZ ;  /* 0x00007100230e7a24 */ /* 0x000fe200078e02ff */
[----:B------:R-:W-:Y:S01]  /*3f70*/  MOV R38, R5 ;  /* 0x0000000500267202 */ /* 0x000fe20000000f00 */
[----:B------:R-:W-:Y:S01]  /*3f80*/  IMAD.SHL.U32 R2, R13, 0x2, RZ ;  /* 0x000000020d027824 */ /* 0x000fe200078e00ff */
[----:B------:R-:W-:Y:S01]  /*3f90*/  MOV R26, R7 ;  /* 0x00000007001a7202 */ /* 0x000fe20000000f00 */
[----:B------:R-:W-:Y:S01]  /*3fa0*/  IMAD.MOV.U32 R40, RZ, RZ, R4 ;  /* 0x000000ffff287224 */ /* 0x000fe200078e0004 */
[----:B------:R-:W-:Y:S01]  /*3fb0*/  SHF.L.U32 R3, R14, 0x1, RZ ;  /* 0x000000010e037819 */ /* 0x000fe200000006ff */
[----:B------:R-:W-:Y:S01]  /*3fc0*/  FMUL R4, R63, 8388608 ;  /* 0x4b0000003f047820 */ /* 0x000fe20000400000 */
[C---:B------:R-:W-:Y:S01]  /*3fd0*/  LOP3.LUT R7, R0.reuse, 0xf0, RZ, 0xc0, !PT ;  /* 0x000000f000077812 */ /* 0x040fe200078ec0ff */
[----:B------:R-:W-:Y:S01]  /*3fe0*/  IMAD.SHL.U32 R5, R0, 0x8, RZ ;  /* 0x0000000800057824 */ /* 0x000fe200078e00ff */
[----:B------:R-:W-:Y:S01]  /*3ff0*/  IADD3 R2, P4, P5, R3, c[0x0][0x178], R2 ;  /* 0x00005e0003027a10 */ /* 0x000fe20007d9e002 */
[----:B------:R-:W-:Y:S01]  /*4000*/  FMUL R3, R64, 8388608 ;  /* 0x4b00000040037820 */ /* 0x000fe20000400000 */
[----:B------:R-:W-:Y:S01]  /*4010*/  FSEL R33, R4, R63, !P6 ;  /* 0x0000003f04217208 */ /* 0x000fe20007000000 */
[----:B------:R-:W-:Y:S01]  /*4020*/  IMAD.MOV.U32 R28, RZ, RZ, R6 ;  /* 0x000000ffff1c7224 */ /* 0x000fe200078e0006 */
[C---:B------:R-:W-:Y:S01]  /*4030*/  FSETP.GEU.AND P0, PT, R62.reuse, 1.175494350822287508e-38, PT ;  /* 0x008000003e00780b */ /* 0x040fe20003f0e000 */
[----:B------:R-:W-:Y:S01]  /*4040*/  IMAD.MOV.U32 R36, RZ, RZ, R8 ;  /* 0x000000ffff247224 */ /* 0x000fe200078e0008 */
[----:B------:R-:W-:Y:S01]  /*4050*/  FSEL R31, R3, R64, !P3 ;  /* 0x00000040031f7208 */ /* 0x000fe20005800000 */
[----:B------:R-:W-:Y:S01]  /*4060*/  FMUL R6, R62, 8388608 ;  /* 0x4b0000003e067820 */ /* 0x000fe20000400000 */
[----:B------:R-:W-:Y:S01]  /*4070*/  LOP3.LUT R8, R0, 0xc, RZ, 0xc0, !PT ;  /* 0x0000000c00087812 */ /* 0x000fe200078ec0ff */
[----:B------:R-:W-:Y:S01]  /*4080*/  IMAD.MOV.U32 R24, RZ, RZ, R10 ;  /* 0x000000ffff187224 */ /* 0x000fe200078e000a */
[----:B------:R-:W-:Y:S01]  /*4090*/  IADD3 R3, R31, -0x3f3504f3, RZ ;  /* 0xc0cafb0d1f037810 */ /* 0x000fe20007ffe0ff */
[----:B------:R-:W-:Y:S01]  /*40a0*/  IMAD R45, R46, 0x2, R45 ;  /* 0x000000022e2d7824 */ /* 0x000fe200078e022d */
[----:B------:R-:W-:Y:S01]  /*40b0*/  MOV R25, R17 ;  /* 0x0000001100197202 */ /* 0x000fe20000000f00 */
[----:B------:R-:W-:Y:S01]  /*40c0*/  IMAD.MOV.U32 R17, RZ, RZ, R12 ;  /* 0x000000ffff117224 */ /* 0x000fe200078e000c */
[----:B------:R-:W-:Y:S01]  /*40d0*/  LOP3.LUT R4, R3, 0xff800000, RZ, 0xc0, !PT ;  /* 0xff80000003047812 */ /* 0x000fe200078ec0ff */
[----:B------:R-:W-:Y:S01]  /*40e0*/  IMAD.MOV.U32 R27, RZ, RZ, R16 ;  /* 0x000000ffff1b7224 */ /* 0x000fe200078e0010 */
[----:B------:R-:W-:Y:S01]  /*40f0*/  LOP3.LUT R10, R5, 0x38, RZ, 0xc0, !PT ;  /* 0x00000038050a7812 */ /* 0x000fe200078ec0ff */
[----:B------:R-:W-:Y:S01]  /*4100*/  IMAD.MOV.U32 R50, RZ, RZ, R18 ;  /* 0x000000ffff327224 */ /* 0x000fe200078e0012 */
[----:B------:R-:W-:Y:S01]  /*4110*/  IADD3 R3, R33, -0x3f3504f3, RZ ;  /* 0xc0cafb0d21037810 */ /* 0x000fe20007ffe0ff */
[----:B------:R-:W0:Y:S01]  /*4120*/  I2F R5, R4 ;  /* 0x0000000400057306 */ /* 0x000e220000201400 */
[----:B------:R-:W-:Y:S01]  /*4130*/  MOV R22, R11 ;  /* 0x0000000b00167202 */ /* 0x000fe20000000f00 */
[----:B------:R-:W-:Y:S01]  /*4140*/  IMAD.SHL.U32 R18, R45, 0x4, RZ ;  /* 0x000000042d127824 */ /* 0x000fe200078e00ff */
[--C-:B------:R-:W-:Y:S01]  /*4150*/  SHF.R.S32.HI R12, RZ, 0x4, R0.reuse ;  /* 0x00000004ff0c7819 */ /* 0x100fe20000011400 */
[----:B------:R-:W-:Y:S01]  /*4160*/  IMAD.HI R13, R13, 0x2, RZ ;  /* 0x000000020d0d7827 */ /* 0x000fe200078e02ff */
[----:B------:R-:W-:Y:S01]  /*4170*/  SHF.R.U32.HI R11, RZ, 0x1, R0 ;  /* 0x00000001ff0b7819 */ /* 0x000fe20000011600 */
[----:B------:R-:W-:Y:S01]  /*4180*/  BAR.SYNC.DEFER_BLOCKING 0x0 ;  /* 0x0000000000007b1d */ /* 0x000fe20000010000 */
[----:B------:R-:W-:Y:S01]  /*4190*/  MOV R42, R15 ;  /* 0x0000000f002a7202 */ /* 0x000fe20000000f00 */
[----:B------:R-:W-:Y:S01]  /*41a0*/  IMAD R15, R8, 0x40, R7 ;  /* 0x00000040080f7824 */ /* 0x000fe200078e0207 */
[----:B------:R-:W-:Y:S01]  /*41b0*/  FSEL R52, R6, R62, !P0 ;  /* 0x0000003e06347208 */ /* 0x000fe20004000000 */
[----:B------:R-:W-:Y:S01]  /*41c0*/  IMAD.HI R16, R14, 0x2, RZ ;  /* 0x000000020e107827 */ /* 0x000fe200078e02ff */
[----:B------:R-:W-:-:S02]  /*41d0*/  FSEL R0, RZ, -23, P3 ;  /* 0xc1b80000ff007808 */ /* 0x000fc40001800000 */
[----:B------:R-:W-:Y:S01]  /*41e0*/  LEA R20, R7, R10, 0x2 ;  /* 0x0000000a07147211 */ /* 0x000fe200078e10ff */
[----:B------:R-:W-:Y:S01]  /*41f0*/  FMUL R7, R61, 8388608 ;  /* 0x4b0000003d077820 */ /* 0x000fe20000400000 */
[----:B------:R-:W-:Y:S01]  /*4200*/  LOP3.LUT R6, R3, 0xff800000, RZ, 0xc0, !PT ;  /* 0xff80000003067812 */ /* 0x000fe200078ec0ff */
[----:B0-----:R-:W-:Y:S01]  /*4210*/  FFMA.FTZ R0, R5, 1.1920928955078125e-07, R0 ;  /* 0x3400000005007823 */ /* 0x001fe20000010000 */
[C---:B------:R-:W-:Y:S01]  /*4220*/  FSETP.GT.AND P3, PT, |R61|.reuse, 8.50705917302346158658e+37, PT ;  /* 0x7e8000003d00780b */ /* 0x040fe20003f64200 */
[----:B------:R-:W-:Y:S01]  /*4230*/  IMAD.MOV.U32 R51, RZ, RZ, c[0x0][0x1c8] ;  /* 0x00007200ff337624 */ /* 0x000fe200078e00ff */
[----:B------:R-:W-:Y:S01]  /*4240*/  FSETP.GEU.AND P1, PT, R61, 1.175494350822287508e-38, PT ;  /* 0x008000003d00780b */ /* 0x000fe20003f2e000 */
[----:B------:R-:W-:Y:S01]  /*4250*/  IMAD R34, R34, c[0x0][0x1cc], RZ ;  /* 0x0000730022227a24 */ /* 0x000fe200078e02ff */
[----:B------:R-:W-:Y:S01]  /*4260*/  LEA R48, R8, R48, 0x1 ;  /* 0x0000003008307211 */ /* 0x000fe200078e08ff */
[----:B------:R-:W-:Y:S01]  /*4270*/  IMAD R53, R51, 0x12, RZ ;  /* 0x0000001233357824 */ /* 0x000fe200078e02ff */
[----:B------:R-:W0:Y:S01]  /*4280*/  I2F R8, R6 ;  /* 0x0000000600087306 */ /* 0x000e220000201400 */
[----:B------:R-:W-:Y:S01]  /*4290*/  FSETP.GEU.AND P2, PT, |R61|, 1.175494350822287508e-38, PT ;  /* 0x008000003d00780b */ /* 0x000fe20003f4e200 */
[C---:B------:R-:W-:Y:S01]  /*42a0*/  IMAD R55, R51.reuse, 0x14, RZ ;  /* 0x0000001433377824 */ /* 0x040fe200078e02ff */
[----:B------:R-:W-:Y:S01]  /*42b0*/  IADD3 R3, R52, -0x3f3504f3, RZ ;  /* 0xc0cafb0d34037810 */ /* 0x000fe20007ffe0ff */
[----:B------:R-:W-:Y:S01]  /*42c0*/  IMAD R57, R51, 0x16, RZ ;  /* 0x0000001633397824 */ /* 0x000fe200078e02ff */
[----:B------:R-:W-:Y:S01]  /*42d0*/  FSEL R41, R7, R61, !P1 ;  /* 0x0000003d07297208 */ /* 0x000fe20004800000 */
[----:B------:R-:W-:Y:S01]  /*42e0*/  IMAD R59, R51, 0x18, RZ ;  /* 0x00000018333b7824 */ /* 0x000fe200078e02ff */
[----:B------:R-:W-:Y:S01]  /*42f0*/  MOV R32, R9 ;  /* 0x0000000900207202 */ /* 0x000fe20000000f00 */
[----:B------:R-:W-:Y:S01]  /*4300*/  @P3 FMUL R61, R61, 0.25 ;  /* 0x3e8000003d3d3820 */ /* 0x000fe20000400000 */
[----:B------:R-:W-:Y:S01]  /*4310*/  LOP3.LUT R9, R3, 0xff800000, RZ, 0xc0, !PT ;  /* 0xff80000003097812 */ /* 0x000fe200078ec0ff */
[----:B------:R-:W-:Y:S01]  /*4320*/  @P3 FMUL R22, R22, 0.25 ;  /* 0x3e80000016163820 */ /* 0x000fe20000400000 */
[----:B------:R-:W-:Y:S01]  /*4330*/  IADD3 R3, R41, -0x3f3504f3, RZ ;  /* 0xc0cafb0d29037810 */ /* 0x000fe20007ffe0ff */
[----:B------:R-:W-:Y:S01]  /*4340*/  @P3 FMUL R24, R24, 0.25 ;  /* 0x3e80000018183820 */ /* 0x000fe20000400000 */
[----:B------:R-:W-:Y:S01]  /*4350*/  SGXT R7, R12, 0x1 ;  /* 0x000000010c07781a */ /* 0x000fe20000000200 */
[----:B------:R-:W-:Y:S01]  /*4360*/  @P3 FMUL R26, R26, 0.25 ;  /* 0x3e8000001a1a3820 */ /* 0x000fe20000400000 */
[----:B------:R-:W-:Y:S01]  /*4370*/  LOP3.LUT R11, R11, 0x4, RZ, 0xc0, !PT ;  /* 0x000000040b0b7812 */ /* 0x000fe200078ec0ff */
[----:B------:R-:W-:Y:S01]  /*4380*/  @P3 FMUL R28, R28, 0.25 ;  /* 0x3e8000001c1c3820 */ /* 0x000fe20000400000 */
[----:B------:R-:W-:Y:S01]  /*4390*/  LOP3.LUT R12, R3, 0xff800000, RZ, 0xc0, !PT ;  /* 0xff800000030c7812 */ /* 0x000fe200078ec0ff */
[----:B------:R-:W-:Y:S01]  /*43a0*/  @!P2 FMUL R61, R61, 16777216 ;  /* 0x4b8000003d3da820 */ /* 0x000fe20000400000 */
[----:B------:R-:W-:Y:S01]  /*43b0*/  LOP3.LUT R30, R18, 0x808, R7, 0x78, !PT ;  /* 0x00000808121e7812 */ /* 0x000fe200078e7807 */
[----:B------:R-:W-:Y:S01]  /*43c0*/  IMAD.IADD R39, R11, 0x1, R20 ;  /* 0x000000010b277824 */ /* 0x000fe200078e0214 */
[----:B------:R-:W-:Y:S01]  /*43d0*/  IADD3.X R3, R16, c[0x0][0x17c], R13, P4, P5 ;  /* 0x00005f0010037a10 */ /* 0x000fe200027ea40d */
[----:B------:R1:W2:Y:S01]  /*43e0*/  I2F R10, R9 ;  /* 0x00000009000a7306 */ /* 0x0002a20000201400 */
[----:B------:R-:W-:Y:S01]  /*43f0*/  FSEL R5, RZ, -23, P6 ;  /* 0xc1b80000ff057808 */ /* 0x000fe20003000000 */
[----:B------:R-:W-:Y:S01]  /*4400*/  @!P2 FMUL R22, R22, 16777216 ;  /* 0x4b8000001616a820 */ /* 0x000fe20000400000 */
[----:B------:R-:W-:Y:S01]  /*4410*/  FSEL R7, RZ, -23, P0 ;  /* 0xc1b80000ff077808 */ /* 0x000fe20000000000 */
[----:B------:R-:W-:Y:S01]  /*4420*/  @!P2 FMUL R24, R24, 16777216 ;  /* 0x4b8000001818a820 */ /* 0x000fe20000400000 */
[----:B------:R-:W-:Y:S01]  /*4430*/  FSETP.GT.AND P5, PT, |R64|, 8.50705917302346158658e+37, PT ;  /* 0x7e8000004000780b */ /* 0x000fe20003fa4200 */
[----:B0-----:R-:W-:Y:S01]  /*4440*/  FFMA.FTZ R8, R8, 1.1920928955078125e-07, R5 ;  /* 0x3400000008087823 */ /* 0x001fe20000010005 */
[----:B------:R-:W-:Y:S01]  /*4450*/  FSETP.GT.AND P0, PT, |R62|, 8.50705917302346158658e+37, PT ;  /* 0x7e8000003e00780b */ /* 0x000fe20003f04200 */
[----:B------:R0:W3:Y:S01]  /*4460*/  I2F R14, R12 ;  /* 0x0000000c000e7306 */ /* 0x0000e20000201400 */
[----:B------:R-:W-:Y:S01]  /*4470*/  FSEL R11, RZ, -23, P1 ;  /* 0xc1b80000ff0b7808 */ /* 0x000fe20000800000 */
[----:B------:R-:W-:Y:S01]  /*4480*/  @!P2 FMUL R26, R26, 16777216 ;  /* 0x4b8000001a1aa820 */ /* 0x000fe20000400000 */
[----:B------:R-:W-:Y:S01]  /*4490*/  FSETP.GEU.AND P1, PT, |R64|, 1.175494350822287508e-38, PT ;  /* 0x008000004000780b */ /* 0x000fe20003f2e200 */
[----:B------:R-:W-:Y:S01]  /*44a0*/  @!P2 FMUL R28, R28, 16777216 ;  /* 0x4b8000001c1ca820 */ /* 0x000fe20000400000 */
[----:B------:R-:W-:Y:S01]  /*44b0*/  FSETP.GEU.AND P2, PT, |R62|, 1.175494350822287508e-38, PT ;  /* 0x008000003e00780b */ /* 0x000fe20003f4e200 */
[----:B-1----:R-:W-:Y:S01]  /*44c0*/  IMAD.IADD R9, R52, 0x1, -R9 ;  /* 0x0000000134097824 */ /* 0x002fe200078e0a09 */
[C---:B------:R-:W-:Y:S01]  /*44d0*/  FSETP.GT.AND P4, PT, |R63|.reuse, 8.50705917302346158658e+37, PT ;  /* 0x7e8000003f00780b */ /* 0x040fe20003f84200 */
[----:B------:R-:W1:Y:S01]  /*44e0*/  MUFU.RCP R5, R61 ;  /* 0x0000003d00057308 */ /* 0x000e620000001000 */
[----:B------:R-:W-:Y:S01]  /*44f0*/  FSETP.GEU.AND P6, PT, |R63|, 1.175494350822287508e-38, PT ;  /* 0x008000003f00780b */ /* 0x000fe20003fce200 */
[----:B------:R-:W-:Y:S01]  /*4500*/  @P5 FMUL R64, R64, 0.25 ;  /* 0x3e80000040405820 */ /* 0x000fe20000400000 */
[----:B------:R-:W-:Y:S01]  /*4510*/  LEA R48, R15, R48, 0x3 ;  /* 0x000000300f307211 */ /* 0x000fe200078e18ff */
[----:B------:R-:W-:Y:S01]  /*4520*/  @P0 FMUL R62, R62, 0.25 ;  /* 0x3e8000003e3e0820 */ /* 0x000fe20000400000 */
[----:B------:R-:W-:Y:S01]  /*4530*/  MOV R46, R19 ;  /* 0x00000013002e7202 */ /* 0x000fe20000000f00 */
[----:B--2---:R-:W-:Y:S01]  /*4540*/  FFMA.FTZ R10, R10, 1.1920928955078125e-07, R7 ;  /* 0x340000000a0a7823 */ /* 0x004fe20000010007 */
[----:B------:R-:W-:Y:S01]  /*4550*/  IADD3 R4, R31, -R4, RZ ;  /* 0x800000041f047210 */ /* 0x000fe20007ffe0ff */
[----:B------:R-:W-:Y:S01]  /*4560*/  @!P1 FMUL R64, R64, 16777216 ;  /* 0x4b80000040409820 */ /* 0x000fe20000400000 */
[----:B0-----:R-:W-:Y:S01]  /*4570*/  IADD3 R12, R41, -R12, RZ ;  /* 0x8000000c290c7210 */ /* 0x001fe20007ffe0ff */
[----:B------:R-:W-:Y:S01]  /*4580*/  @!P2 FMUL R62, R62, 16777216 ;  /* 0x4b8000003e3ea820 */ /* 0x000fe20000400000 */
[----:B------:R-:W-:Y:S01]  /*4590*/  IADD3 R6, R33, -R6, RZ ;  /* 0x8000000621067210 */ /* 0x000fe20007ffe0ff */
[----:B------:R-:W-:Y:S01]  /*45a0*/  @P4 FMUL R63, R63, 0.25 ;  /* 0x3e8000003f3f4820 */ /* 0x000fe20000400000 */
[----:B------:R-:W0:Y:S01]  /*45b0*/  MUFU.RCP R16, R64 ;  /* 0x0000004000107308 */ /* 0x000e220000001000 */
[----:B---3--:R-:W-:Y:S01]  /*45c0*/  FFMA.FTZ R11, R14, 1.1920928955078125e-07, R11 ;  /* 0x340000000e0b7823 */ /* 0x008fe2000001000b */
[----:B------:R-:W-:Y:S01]  /*45d0*/  FSETP.NEU.AND P3, PT, R31, RZ, PT ;  /* 0x000000ff1f00720b */ /* 0x000fe20003f6d000 */
[----:B-1----:R-:W-:Y:S01]  /*45e0*/  FMUL R7, R5, R22 ;  /* 0x0000001605077220 */ /* 0x002fe20000400000 */
[----:B------:R-:W-:Y:S01]  /*45f0*/  LOP3.LUT R47, R47, 0x1f8, RZ, 0xc0, !PT ;  /* 0x000001f82f2f7812 */ /* 0x000fe200078ec0ff */
[----:B------:R-:W-:-:S02]  /*4600*/  FMUL R14, R5, R24 ;  /* 0x00000018050e7220 */ /* 0x000fc40000400000 */
[C---:B------:R-:W-:Y:S02]  /*4610*/  FMUL R15, R5.reuse, R26 ;  /* 0x0000001a050f7220 */ /* 0x040fe40000400000 */
[----:B------:R-:W-:Y:S02]  /*4620*/  FMUL R18, R5, R28 ;  /* 0x0000001c05127220 */ /* 0x000fe40000400000 */
[----:B------:R-:W1:Y:S01]  /*4630*/  MUFU.RCP R5, R62 ;  /* 0x0000003e00057308 */ /* 0x000e620000001000 */
[----:B------:R-:W-:Y:S02]  /*4640*/  @!P6 FMUL R63, R63, 16777216 ;  /* 0x4b8000003f3fe820 */ /* 0x000fe40000400000 */
[----:B------:R-:W-:Y:S01]  /*4650*/  @P5 FMUL R17, R17, 0.25 ;  /* 0x3e80000011115820 */ /* 0x000fe20000400000 */
[----:B------:R-:W-:Y:S01]  /*4660*/  F2FP.BF16.PACK_AB R18, R15, R18 ;  /* 0x000000120f12723e */ /* 0x000fe200000010ff */
[----:B------:R-:W-:Y:S02]  /*4670*/  @P0 FMUL R38, R38, 0.25 ;  /* 0x3e80000026260820 */ /* 0x000fe40000400000 */
[----:B------:R-:W-:Y:S01]  /*4680*/  @P0 FMUL R40, R40, 0.25 ;  /* 0x3e80000028280820 */ /* 0x000fe20000400000 */
[----:B------:R-:W2:Y:S01]  /*4690*/  MUFU.RCP R13, R63 ;  /* 0x0000003f000d7308 */ /* 0x000ea20000001000 */
[----:B------:R-:W-:-:S02]  /*46a0*/  @!P1 FMUL R17, R17, 16777216 ;  /* 0x4b80000011119820 */ /* 0x000fc40000400000 */
[----:B------:R-:W-:Y:S02]  /*46b0*/  @!P2 FMUL R38, R38, 16777216 ;  /* 0x4b8000002626a820 */ /* 0x000fe40000400000 */
[----:B------:R-:W-:Y:S02]  /*46c0*/  @!P2 FMUL R40, R40, 16777216 ;  /* 0x4b8000002828a820 */ /* 0x000fe40000400000 */
[----:B------:R-:W-:Y:S02]  /*46d0*/  @P4 FMUL R42, R42, 0.25 ;  /* 0x3e8000002a2a4820 */ /* 0x000fe40000400000 */
[----:B------:R-:W-:Y:S02]  /*46e0*/  @P4 FMUL R44, R44, 0.25 ;  /* 0x3e8000002c2c4820 */ /* 0x000fe40000400000 */
[----:B------:R-:W-:Y:S02]  /*46f0*/  @P4 FMUL R46, R46, 0.25 ;  /* 0x3e8000002e2e4820 */ /* 0x000fe40000400000 */
[----:B------:R-:W-:Y:S01]  /*4700*/  @P4 FMUL R50, R50, 0.25 ;  /* 0x3e80000032324820 */ /* 0x000fe20000400000 */
[----:B------:R-:W-:Y:S01]  /*4710*/  ISETP.GE.U32.AND P4, PT, R41, 0x7f800000, PT ;  /* 0x7f8000002900780c */ /* 0x000fe20003f86070 */
[----:B------:R-:W-:-:S02]  /*4720*/  @P5 FMUL R21, R21, 0.25 ;  /* 0x3e80000015155820 */ /* 0x000fc40000400000 */
[----:B------:R-:W-:Y:S02]  /*4730*/  @P5 FMUL R25, R25, 0.25 ;  /* 0x3e80000019195820 */ /* 0x000fe40000400000 */
[----:B------:R-:W-:Y:S01]  /*4740*/  @P5 FMUL R27, R27, 0.25 ;  /* 0x3e8000001b1b5820 */ /* 0x000fe20000400000 */
[----:B------:R-:W-:Y:S01]  /*4750*/  ISETP.GE.U32.AND P5, PT, R52, 0x7f800000, PT ;  /* 0x7f8000003400780c */ /* 0x000fe20003fa6070 */
[----:B------:R-:W-:Y:S02]  /*4760*/  @P0 FMUL R32, R32, 0.25 ;  /* 0x3e80000020200820 */ /* 0x000fe40000400000 */
[----:B------:R-:W-:Y:S01]  /*4770*/  @P0 FMUL R36, R36, 0.25 ;  /* 0x3e80000024240820 */ /* 0x000fe20000400000 */
[----:B------:R-:W-:Y:S01]  /*4780*/  ISETP.GE.U32.AND P0, PT, R31, 0x7f800000, PT ;  /* 0x7f8000001f00780c */ /* 0x000fe20003f06070 */
[----:B0-----:R-:W-:Y:S02]  /*4790*/  FMUL R24, R16, R17 ;  /* 0x0000001110187220 */ /* 0x001fe40000400000 */
[----:B-1----:R-:W-:-:S02]  /*47a0*/  FMUL R17, R5, R38 ;  /* 0x0000002605117220 */ /* 0x002fc40000400000 */
[----:B------:R-:W-:Y:S02]  /*47b0*/  FMUL R20, R5, R40 ;  /* 0x0000002805147220 */ /* 0x000fe40000400000 */
[----:B------:R-:W-:Y:S02]  /*47c0*/  @!P6 FMUL R42, R42, 16777216 ;  /* 0x4b8000002a2ae820 */ /* 0x000fe40000400000 */
[----:B------:R-:W-:Y:S01]  /*47d0*/  @!P6 FMUL R44, R44, 16777216 ;  /* 0x4b8000002c2ce820 */ /* 0x000fe20000400000 */
[----:B------:R-:W-:Y:S01]  /*47e0*/  F2FP.BF16.PACK_AB R20, R17, R20 ;  /* 0x000000141114723e */ /* 0x000fe200000010ff */
[----:B------:R-:W-:Y:S02]  /*47f0*/  @!P6 FMUL R46, R46, 16777216 ;  /* 0x4b8000002e2ee820 */ /* 0x000fe40000400000 */
[----:B------:R-:W-:Y:S02]  /*4800*/  @!P6 FMUL R50, R50, 16777216 ;  /* 0x4b8000003232e820 */ /* 0x000fe40000400000 */
[----:B------:R-:W-:-:S02]  /*4810*/  @!P1 FMUL R21, R21, 16777216 ;  /* 0x4b80000015159820 */ /* 0x000fc40000400000 */
[----:B------:R-:W-:Y:S02]  /*4820*/  @!P1 FMUL R25, R25, 16777216 ;  /* 0x4b80000019199820 */ /* 0x000fe40000400000 */
[----:B------:R-:W-:Y:S01]  /*4830*/  @!P1 FMUL R27, R27, 16777216 ;  /* 0x4b8000001b1b9820 */ /* 0x000fe20000400000 */
[C---:B------:R-:W-:Y:S01]  /*4840*/  ISETP.GE.U32.AND P1, PT, R33.reuse, 0x7f800000, PT ;  /* 0x7f8000002100780c */ /* 0x040fe20003f26070 */
[----:B------:R-:W-:Y:S02]  /*4850*/  @!P2 FMUL R32, R32, 16777216 ;  /* 0x4b8000002020a820 */ /* 0x000fe40000400000 */
[----:B------:R-:W-:Y:S01]  /*4860*/  @!P2 FMUL R36, R36, 16777216 ;  /* 0x4b8000002424a820 */ /* 0x000fe20000400000 */
[----:B------:R-:W-:Y:S01]  /*4870*/  FSETP.NEU.AND P2, PT, R33, RZ, PT ;  /* 0x000000ff2100720b */ /* 0x000fe20003f4d000 */
[C---:B--2---:R-:W-:Y:S02]  /*4880*/  FMUL R19, R13.reuse, R42 ;  /* 0x0000002a0d137220 */ /* 0x044fe40000400000 */
[----:B------:R-:W-:-:S02]  /*4890*/  FMUL R22, R13, R44 ;  /* 0x0000002c0d167220 */ /* 0x000fc40000400000 */
[C---:B------:R-:W-:Y:S02]  /*48a0*/  FMUL R23, R13.reuse, R46 ;  /* 0x0000002e0d177220 */ /* 0x040fe40000400000 */
[----:B------:R-:W-:Y:S02]  /*48b0*/  FMUL R26, R13, R50 ;  /* 0x000000320d1a7220 */ /* 0x000fe40000400000 */
[C---:B------:R-:W-:Y:S02]  /*48c0*/  FMUL R21, R16.reuse, R21 ;  /* 0x0000001510157220 */ /* 0x040fe40000400000 */
[C---:B------:R-:W-:Y:S01]  /*48d0*/  FMUL R25, R16.reuse, R25 ;  /* 0x0000001910197220 */ /* 0x040fe20000400000 */
[----:B------:R-:W-:Y:S01]  /*48e0*/  F2FP.BF16.PACK_AB R26, R23, R26 ;  /* 0x0000001a171a723e */ /* 0x000fe200000010ff */
[----:B------:R-:W-:Y:S01]  /*48f0*/  FMUL R28, R16, R27 ;  /* 0x0000001b101c7220 */ /* 0x000fe20000400000 */
[----:B------:R-:W-:Y:S01]  /*4900*/  F2FP.BF16.PACK_AB R29, R21, R24 ;  /* 0x00000018151d723e */ /* 0x000fe200000010ff */
[----:B------:R-:W-:Y:S01]  /*4910*/  FMUL R13, R5, R32 ;  /* 0x00000020050d7220 */ /* 0x000fe20000400000 */
[----:B------:R-:W-:Y:S01]  /*4920*/  F2FP.BF16.PACK_AB R27, R19, R22 ;  /* 0x00000016131b723e */ /* 0x000fe200000010ff */
[----:B------:R-:W-:Y:S01]  /*4930*/  FMUL R16, R5, R36 ;  /* 0x0000002405107220 */ /* 0x000fe20000400000 */
[----:B------:R-:W-:Y:S01]  /*4940*/  F2FP.BF16.PACK_AB R19, R7, R14 ;  /* 0x0000000e0713723e */ /* 0x000fe200000010ff */
[----:B------:R-:W-:Y:S01]  /*4950*/  IMAD.MOV.U32 R17, RZ, RZ, 0x3dc6b27f ;  /* 0x3dc6b27fff117424 */ /* 0x000fe200078e00ff */
[----:B------:R-:W-:Y:S01]  /*4960*/  F2FP.BF16.PACK_AB R28, R25, R28 ;  /* 0x0000001c191c723e */ /* 0x000fe200000010ff */
[----:B------:R-:W-:Y:S01]  /*4970*/  FADD R4, R4, -1 ;  /* 0xbf80000004047421 */ /* 0x000fe20000000000 */
[----:B------:R-:W-:Y:S01]  /*4980*/  F2FP.BF16.PACK_AB R21, R13, R16 ;  /* 0x000000100d15723e */ /* 0x000fe200000010ff */
[----:B------:R-:W-:Y:S01]  /*4990*/  FADD R13, R12, -1 ;  /* 0xbf8000000c0d7421 */ /* 0x000fe20000000000 */
[----:B------:R-:W-:Y:S01]  /*49a0*/  LOP3.LUT R16, R30, 0x10, RZ, 0x3c, !PT ;  /* 0x000000101e107812 */ /* 0x000fe200078e3cff */
[----:B------:R-:W-:Y:S01]  /*49b0*/  FFMA.FTZ R5, R4, R17, -0.16845393180847167969 ;  /* 0xbe2c7f3004057423 */ /* 0x000fe20000010011 */
[----:B------:R-:W-:Y:S01]  /*49c0*/  STS.64 [R30], R28 ;  /* 0x0000001c1e007388 */ /* 0x000fe20000000a00 */
[----:B------:R-:W-:Y:S01]  /*49d0*/  FADD R9, R9, -1 ;  /* 0xbf80000009097421 */ /* 0x000fe20000000000 */
[----:B------:R-:W-:Y:S01]  /*49e0*/  LOP3.LUT R22, R48, 0x18, RZ, 0x3c, !PT ;  /* 0x0000001830167812 */ /* 0x000fe200078e3cff */
[----:B------:R-:W-:Y:S01]  /*49f0*/  FFMA.FTZ R5, R4, R5, 0.1716887056827545166 ;  /* 0x3e2fcf2a04057423 */ /* 0x000fe20000010005 */
[----:B------:R-:W-:Y:S01]  /*4a00*/  STS.64 [R30+0x400], R20 ;  /* 0x000400141e007388 */ /* 0x000fe20000000a00 */
[----:B------:R-:W-:-:S02]  /*4a10*/  FFMA.FTZ R14, R13, R17, -0.16845393180847167969 ;  /* 0xbe2c7f300d0e7423 */ /* 0x000fc40000010011 */
[C---:B------:R-:W-:Y:S01]  /*4a20*/  FFMA.FTZ R5, R4.reuse, R5, -0.17900948226451873779 ;  /* 0xbe374e4304057423 */ /* 0x040fe20000010005 */
[----:B------:R-:W-:Y:S01]  /*4a30*/  STS.64 [R16+0x1000], R26 ;  /* 0x0010001a10007388 */ /* 0x000fe20000000a00 */
[----:B------:R-:W-:Y:S02]  /*4a40*/  FFMA.FTZ R12, R9, R17, -0.16845393180847167969 ;  /* 0xbe2c7f30090c7423 */ /* 0x000fe40000010011 */
[----:B------:R-:W-:Y:S01]  /*4a50*/  FFMA.FTZ R14, R13, R14, 0.1716887056827545166 ;  /* 0x3e2fcf2a0d0e7423 */ /* 0x000fe2000001000e */
[----:B------:R0:W-:Y:S01]  /*4a60*/  STS.64 [R16+0x1400], R18 ;  /* 0x0014001210007388 */ /* 0x0001e20000000a00 */
[----:B------:R-:W-:Y:S02]  /*4a70*/  FFMA.FTZ R5, R4, R5, 0.20512372255325317383 ;  /* 0x3e520bf404057423 */ /* 0x000fe40000010005 */
[----:B------:R-:W-:Y:S02]  /*4a80*/  FFMA.FTZ R12, R9, R12, 0.1716887056827545166 ;  /* 0x3e2fcf2a090c7423 */ /* 0x000fe4000001000c */
[----:B------:R-:W-:-:S02]  /*4a90*/  FFMA.FTZ R14, R13, R14, -0.17900948226451873779 ;  /* 0xbe374e430d0e7423 */ /* 0x000fc4000001000e */
[----:B------:R-:W-:Y:S02]  /*4aa0*/  FFMA.FTZ R5, R4, R5, -0.24046532809734344482 ;  /* 0xbe763c8b04057423 */ /* 0x000fe40000010005 */
[----:B------:R-:W-:Y:S02]  /*4ab0*/  FADD R6, R6, -1 ;  /* 0xbf80000006067421 */ /* 0x000fe40000000000 */
[----:B------:R-:W-:Y:S01]  /*4ac0*/  FFMA.FTZ R12, R9, R12, -0.17900948226451873779 ;  /* 0xbe374e43090c7423 */ /* 0x000fe2000001000c */
[----:B0-----:R-:W-:Y:S01]  /*4ad0*/  LOP3.LUT R16, R48, 0x10, RZ, 0x3c, !PT ;  /* 0x0000001030107812 */ /* 0x001fe200078e3cff */
[----:B------:R-:W-:Y:S01]  /*4ae0*/  FFMA.FTZ R14, R13, R14, 0.20512372255325317383 ;  /* 0x3e520bf40d0e7423 */ /* 0x000fe2000001000e */
[----:B------:R-:W-:Y:S01]  /*4af0*/  BAR.SYNC.DEFER_BLOCKING 0x0 ;  /* 0x0000000000007b1d */ /* 0x000fe20000010000 */
[----:B------:R-:W-:Y:S01]  /*4b00*/  FFMA.FTZ R5, R4, R5, 0.28857114911079406738 ;  /* 0x3e93bf9904057423 */ /* 0x000fe20000010005 */
[----:B------:R-:W-:Y:S01]  /*4b10*/  SHF.L.U32 R19, R51, 0x3, RZ ;  /* 0x0000000333137819 */ /* 0x000fe200000006ff */
[----:B------:R-:W-:-:S02]  /*4b20*/  FFMA.FTZ R7, R6, R17, -0.16845393180847167969 ;  /* 0xbe2c7f3006077423 */ /* 0x000fc40000010011 */
[----:B------:R-:W-:Y:S02]  /*4b30*/  FFMA.FTZ R12, R9, R12, 0.20512372255325317383 ;  /* 0x3e520bf4090c7423 */ /* 0x000fe4000001000c */
[----:B------:R-:W-:Y:S02]  /*4b40*/  FFMA.FTZ R14, R13, R14, -0.24046532809734344482 ;  /* 0xbe763c8b0d0e7423 */ /* 0x000fe4000001000e */
[----:B------:R-:W-:Y:S02]  /*4b50*/  FFMA.FTZ R5, R4, R5, -0.36067417263984680176 ;  /* 0xbeb8aa4904057423 */ /* 0x000fe40000010005 */
[----:B------:R-:W-:Y:S02]  /*4b60*/  FFMA.FTZ R7, R6, R7, 0.1716887056827545166 ;  /* 0x3e2fcf2a06077423 */ /* 0x000fe40000010007 */
[----:B------:R-:W-:Y:S02]  /*4b70*/  FFMA.FTZ R12, R9, R12, -0.24046532809734344482 ;  /* 0xbe763c8b090c7423 */ /* 0x000fe4000001000c */
[----:B------:R-:W-:-:S02]  /*4b80*/  FFMA.FTZ R14, R13, R14, 0.28857114911079406738 ;  /* 0x3e93bf990d0e7423 */ /* 0x000fc4000001000e */
[----:B------:R-:W-:Y:S02]  /*4b90*/  FFMA.FTZ R5, R4, R5, 0.48089820146560668945 ;  /* 0x3ef6384a04057423 */ /* 0x000fe40000010005 */
[----:B------:R-:W-:Y:S02]  /*4ba0*/  FFMA.FTZ R7, R6, R7, -0.17900948226451873779 ;  /* 0xbe374e4306077423 */ /* 0x000fe40000010007 */
[----:B------:R-:W-:Y:S02]  /*4bb0*/  FFMA.FTZ R12, R9, R12, 0.28857114911079406738 ;  /* 0x3e93bf99090c7423 */ /* 0x000fe4000001000c */
[----:B------:R-:W-:Y:S01]  /*4bc0*/  FFMA.FTZ R14, R13, R14, -0.36067417263984680176 ;  /* 0xbeb8aa490d0e7423 */ /* 0x000fe2000001000e */
[----:B------:R-:W-:Y:S01]  /*4bd0*/  LDS.64 R44, [R16] ;  /* 0x00000000102c7984 */ /* 0x000fe20000000a00 */
[----:B------:R-:W-:Y:S02]  /*4be0*/  FFMA.FTZ R5, R4, R5, -0.72134751081466674805 ;  /* 0xbf38aa3b04057423 */ /* 0x000fe40000010005 */
[----:B------:R-:W-:-:S02]  /*4bf0*/  FFMA.FTZ R7, R6, R7, 0.20512372255325317383 ;  /* 0x3e520bf406077423 */ /* 0x000fc40000010007 */
[----:B------:R-:W-:Y:S02]  /*4c00*/  FFMA.FTZ R12, R9, R12, -0.36067417263984680176 ;  /* 0xbeb8aa49090c7423 */ /* 0x000fe4000001000c */
[----:B------:R-:W-:Y:S02]  /*4c10*/  FFMA.FTZ R14, R13, R14, 0.48089820146560668945 ;  /* 0x3ef6384a0d0e7423 */ /* 0x000fe4000001000e */
[----:B------:R-:W-:Y:S02]  /*4c20*/  FMUL R5, R4, R5 ;  /* 0x0000000504057220 */ /* 0x000fe40000400000 */
[----:B------:R-:W-:Y:S02]  /*4c30*/  FFMA.FTZ R7, R6, R7, -0.24046532809734344482 ;  /* 0xbe763c8b06077423 */ /* 0x000fe40000010007 */
[----:B------:R-:W-:Y:S02]  /*4c40*/  FFMA.FTZ R12, R9, R12, 0.48089820146560668945 ;  /* 0x3ef6384a090c7423 */ /* 0x000fe4000001000c */
[----:B------:R-:W-:-:S02]  /*4c50*/  FFMA.FTZ R14, R13, R14, -0.72134751081466674805 ;  /* 0xbf38aa3b0d0e7423 */ /* 0x000fc4000001000e */
[----:B------:R-:W-:Y:S02]  /*4c60*/  FMUL R5, R4, R5 ;  /* 0x0000000504057220 */ /* 0x000fe40000400000 */
[----:B------:R-:W-:Y:S02]  /*4c70*/  FFMA.FTZ R7, R6, R7, 0.28857114911079406738 ;  /* 0x3e93bf9906077423 */ /* 0x000fe40000010007 */
[----:B------:R-:W-:Y:S02]  /*4c80*/  FFMA.FTZ R12, R9, R12, -0.72134751081466674805 ;  /* 0xbf38aa3b090c7423 */ /* 0x000fe4000001000c */
[----:B------:R-:W-:Y:S02]  /*4c90*/  FMUL R14, R13, R14 ;  /* 0x0000000e0d0e7220 */ /* 0x000fe40000400000 */
[----:B------:R-:W-:Y:S02]  /*4ca0*/  FFMA.FTZ R5, R4, 1.4426950216293334961, R5 ;  /* 0x3fb8aa3b04057823 */ /* 0x000fe40000010005 */
[----:B------:R-:W-:-:S02]  /*4cb0*/  @P0 IMAD.MOV.U32 R4, RZ, RZ, 0x7f800000 ;  /* 0x7f800000ff040424 */ /* 0x000fc400078e00ff */
[----:B------:R-:W-:Y:S02]  /*4cc0*/  FFMA.FTZ R7, R6, R7, -0.36067417263984680176 ;  /* 0xbeb8aa4906077423 */ /* 0x000fe40000010007 */
[----:B------:R-:W-:Y:S02]  /*4cd0*/  FMUL R12, R9, R12 ;  /* 0x0000000c090c7220 */ /* 0x000fe40000400000 */
[----:B------:R-:W-:Y:S02]  /*4ce0*/  FMUL R14, R13, R14 ;  /* 0x0000000e0d0e7220 */ /* 0x000fe40000400000 */
[----:B------:R-:W-:Y:S02]  /*4cf0*/  FADD R0, R0, R5 ;  /* 0x0000000500007221 */ /* 0x000fe40000000000 */
[----:B------:R-:W-:Y:S01]  /*4d00*/  @P0 FFMA.FTZ R0, R31, R4, +INF ;  /* 0x7f8000001f000423 */ /* 0x000fe20000010004 */
[----:B------:R-:W-:Y:S01]  /*4d10*/  @P4 MOV R4, 0x7f800000 ;  /* 0x7f80000000044802 */ /* 0x000fe20000000f00 */
[----:B------:R-:W-:Y:S01]  /*4d20*/  FFMA.FTZ R7, R6, R7, 0.48089820146560668945 ;  /* 0x3ef6384a06077423 */ /* 0x000fe20000010007 */
[----:B------:R-:W-:Y:S01]  /*4d30*/  FSETP.NEU.AND P0, PT, R41, RZ, PT ;  /* 0x000000ff2900720b */ /* 0x000fe20003f0d000 */
[----:B------:R-:W-:Y:S01]  /*4d40*/  FMUL R12, R9, R12 ;  /* 0x0000000c090c7220 */ /* 0x000fe20000400000 */
[----:B------:R-:W-:Y:S01]  /*4d50*/  FSEL R0, R0, -INF , P3 ;  /* 0xff80000000007808 */ /* 0x000fe20001800000 */
[----:B------:R-:W-:-:S02]  /*4d60*/  FFMA.FTZ R14, R13, 1.4426950216293334961, R14 ;  /* 0x3fb8aa3b0d0e7823 */ /* 0x000fc4000001000e */
[----:B------:R-:W-:Y:S02]  /*4d70*/  FFMA.FTZ R7, R6, R7, -0.72134751081466674805 ;  /* 0xbf38aa3b06077423 */ /* 0x000fe40000010007 */
[----:B------:R-:W-:Y:S01]  /*4d80*/  FFMA.FTZ R9, R9, 1.4426950216293334961, R12 ;  /* 0x3fb8aa3b09097823 */ /* 0x000fe2000001000c */
[----:B------:R-:W-:Y:S01]  /*4d90*/  LOP3.LUT R12, R48, 0x8, RZ, 0x3c, !PT ;  /* 0x00000008300c7812 */ /* 0x000fe200078e3cff */
[----:B------:R-:W-:Y:S02]  /*4da0*/  FADD R38, R11, R14 ;  /* 0x0000000e0b267221 */ /* 0x000fe40000000000 */
[----:B------:R-:W-:Y:S02]  /*4db0*/  @P4 FFMA.FTZ R38, R41, R4, +INF ;  /* 0x7f80000029264423 */ /* 0x000fe40000010004 */
[----:B------:R-:W0:Y:S01]  /*4dc0*/  LDS.64 R40, [R48] ;  /* 0x0000000030287984 */ /* 0x000e220000000a00 */
[C---:B------:R-:W-:Y:S02]  /*4dd0*/  FMUL R7, R6.reuse, R7 ;  /* 0x0000000706077220 */ /* 0x040fe40000400000 */
[----:B------:R-:W-:Y:S01]  /*4de0*/  @P5 IMAD.MOV.U32 R5, RZ, RZ, 0x7f800000 ;  /* 0x7f800000ff055424 */ /* 0x000fe200078e00ff */
[----:B------:R1:W2:Y:S01]  /*4df0*/  LDS.64 R42, [R12] ;  /* 0x000000000c2a7984 */ /* 0x0002a20000000a00 */
[----:B------:R-:W-:Y:S01]  /*4e00*/  FMUL R7, R6, R7 ;  /* 0x0000000706077220 */ /* 0x000fe20000400000 */
[----:B------:R-:W-:Y:S01]  /*4e10*/  FSEL R38, R38, -INF , P0 ;  /* 0xff80000026267808 */ /* 0x000fe20000000000 */
[----:B------:R-:W-:Y:S01]  /*4e20*/  IMAD R15, R51, 0x6, RZ ;  /* 0x00000006330f7824 */ /* 0x000fe200078e02ff */
[----:B------:R3:W4:Y:S01]  /*4e30*/  LDS.64 R48, [R22] ;  /* 0x0000000016307984 */ /* 0x0007220000000a00 */
[----:B------:R-:W-:Y:S01]  /*4e40*/  FFMA.FTZ R7, R6, 1.4426950216293334961, R7 ;  /* 0x3fb8aa3b06077823 */ /* 0x000fe20000010007 */
[----:B------:R-:W-:Y:S01]  /*4e50*/  @P1 MOV R6, 0x7f800000 ;  /* 0x7f80000000061802 */ /* 0x000fe20000000f00 */
[----:B------:R-:W-:-:S02]  /*4e60*/  FADD R37, R10, R9 ;  /* 0x000000090a257221 */ /* 0x000fc40000000000 */
[----:B------:R-:W-:Y:S01]  /*4e70*/  FADD R36, R8, R7 ;  /* 0x0000000708247221 */ /* 0x000fe20000000000 */
[----:B------:R-:W-:Y:S01]  /*4e80*/  SHF.L.U32 R7, R51, 0x1, RZ ;  /* 0x0000000133077819 */ /* 0x000fe200000006ff */
[----:B------:R-:W-:Y:S01]  /*4e90*/  @P1 FFMA.FTZ R36, R33, R6, +INF ;  /* 0x7f80000021241423 */ /* 0x000fe20000010006 */
[-C--:B------:R-:W-:Y:S01]  /*4ea0*/  IADD3 R8, P6, R15, R2.reuse, RZ ;  /* 0x000000020f087210 */ /* 0x080fe20007fde0ff */
[----:B------:R-:W-:Y:S01]  /*4eb0*/  @P5 FFMA.FTZ R37, R52, R5, +INF ;  /* 0x7f80000034255423 */ /* 0x000fe20000010005 */
[-C--:B------:R-:W-:Y:S01]  /*4ec0*/  IADD3 R4, P4, R7, R2.reuse, RZ ;  /* 0x0000000207047210 */ /* 0x080fe20007f9e0ff */
[C---:B------:R-:W-:Y:S01]  /*4ed0*/  IMAD R9, R51.reuse, 0x3, RZ ;  /* 0x0000000333097824 */ /* 0x040fe200078e02ff */
[CC--:B------:R-:W-:Y:S01]  /*4ee0*/  LEA R6, P5, R51.reuse, R2.reuse, 0x2 ;  /* 0x0000000233067211 */ /* 0x0c0fe200078a10ff */
[C---:B------:R-:W-:Y:S01]  /*4ef0*/  IMAD R23, R51.reuse, 0xa, RZ ;  /* 0x0000000a33177824 */ /* 0x040fe200078e02ff */
[CC--:B------:R-:W-:Y:S01]  /*4f00*/  LEA.HI.X.SX32 R5, R51.reuse, R3.reuse, 0x1, P4 ;  /* 0x0000000333057211 */ /* 0x0c0fe200020f0eff */
[----:B------:R-:W-:Y:S01]  /*4f10*/  IMAD R27, R51, 0xc, RZ ;  /* 0x0000000c331b7824 */ /* 0x000fe200078e02ff */
[-C--:B------:R-:W-:Y:S01]  /*4f20*/  LEA.HI.X.SX32 R7, R7, R3.reuse, 0x1, P5 ;  /* 0x0000000307077211 */ /* 0x080fe200028f0eff */
[----:B------:R-:W-:Y:S01]  /*4f30*/  IMAD.SHL.U32 R11, R51, 0x4, RZ ;  /* 0x00000004330b7824 */ /* 0x000fe200078e00ff */
[-C--:B------:R-:W-:Y:S01]  /*4f40*/  LEA.HI.X.SX32 R9, R9, R3.reuse, 0x1, P6 ;  /* 0x0000000309097211 */ /* 0x080fe200030f0eff */
[C---:B------:R-:W-:Y:S01]  /*4f50*/  IMAD R13, R51.reuse, 0x5, RZ ;  /* 0x00000005330d7824 */ /* 0x040fe200078e02ff */
[CC--:B------:R-:W-:Y:S01]  /*4f60*/  LEA R10, P4, R51.reuse, R2.reuse, 0x3 ;  /* 0x00000002330a7211 */ /* 0x0c0fe200078818ff */
[----:B------:R-:W-:Y:S01]  /*4f70*/  IMAD R31, R51, 0xe, RZ ;  /* 0x0000000e331f7824 */ /* 0x000fe200078e02ff */
[-C--:B-1----:R-:W-:Y:S01]  /*4f80*/  IADD3 R12, P5, R23, R2.reuse, RZ ;  /* 0x00000002170c7210 */ /* 0x082fe20007fbe0ff */
[----:B------:R-:W-:Y:S01]  /*4f90*/  IMAD R17, R51, 0x7, RZ ;  /* 0x0000000733117824 */ /* 0x000fe200078e02ff */
[-C--:B------:R-:W-:Y:S01]  /*4fa0*/  IADD3 R14, P6, R27, R2.reuse, RZ ;  /* 0x000000021b0e7210 */ /* 0x080fe20007fde0ff */
[----:B------:R-:W-:Y:S01]  /*4fb0*/  IMAD R21, R51, 0x9, RZ ;  /* 0x0000000933157824 */ /* 0x000fe200078e02ff */
[-C--:B------:R-:W-:Y:S01]  /*4fc0*/  LEA.HI.X.SX32 R11, R11, R3.reuse, 0x1, P4 ;  /* 0x000000030b0b7211 */ /* 0x080fe200020f0eff */
[----:B------:R-:W-:Y:S01]  /*4fd0*/  IMAD R25, R51, 0xb, RZ ;  /* 0x0000000b33197824 */ /* 0x000fe200078e02ff */
[-C--:B------:R-:W-:Y:S01]  /*4fe0*/  LEA.HI.X.SX32 R13, R13, R3.reuse, 0x1, P5 ;  /* 0x000000030d0d7211 */ /* 0x080fe200028f0eff */
[----:B------:R-:W-:Y:S01]  /*4ff0*/  IMAD R61, R51, 0x1a, RZ ;  /* 0x0000001a333d7824 */ /* 0x000fe200078e02ff */
[-C--:B------:R-:W-:Y:S01]  /*5000*/  LEA.HI.X.SX32 R15, R15, R3.reuse, 0x1, P6 ;  /* 0x000000030f0f7211 */ /* 0x080fe200030f0eff */
[----:B------:R-:W-:Y:S01]  /*5010*/  IMAD R63, R51, 0x1c, RZ ;  /* 0x0000001c333f7824 */ /* 0x000fe200078e02ff */
[-C--:B------:R-:W-:Y:S01]  /*5020*/  IADD3 R16, P4, R31, R2.reuse, RZ ;  /* 0x000000021f107210 */ /* 0x080fe20007f9e0ff */
[C---:B------:R-:W-:Y:S01]  /*5030*/  IMAD R67, R51.reuse, 0x1e, RZ ;  /* 0x0000001e33437824 */ /* 0x040fe200078e02ff */
[CC--:B------:R-:W-:Y:S01]  /*5040*/  LEA R18, P5, R51.reuse, R2.reuse, 0x4 ;  /* 0x0000000233127211 */ /* 0x0c0fe200078a20ff */
[----:B------:R-:W-:Y:S01]  /*5050*/  IMAD R29, R51, 0xd, RZ ;  /* 0x0000000d331d7824 */ /* 0x000fe200078e02ff */
[----:B------:R-:W-:Y:S01]  /*5060*/  IADD3 R20, P6, R53, R2, RZ ;  /* 0x0000000235147210 */ /* 0x000fe20007fde0ff */
[----:B------:R-:W-:Y:S01]  /*5070*/  IMAD R33, R51, 0xf, RZ ;  /* 0x0000000f33217824 */ /* 0x000fe200078e02ff */
[-C--:B------:R-:W-:Y:S01]  /*5080*/  LEA.HI.X.SX32 R17, R17, R3.reuse, 0x1, P4 ;  /* 0x0000000311117211 */ /* 0x080fe200020f0eff */
[----:B0-----:R2:W-:Y:S01]  /*5090*/  STG.E.U16 [R2.64], R40 ;  /* 0x0000002802007986 */ /* 0x0015e2000c101506 */
[-C--:B------:R-:W-:Y:S01]  /*50a0*/  LEA.HI.X.SX32 R19, R19, R3.reuse, 0x1, P5 ;  /* 0x0000000313137211 */ /* 0x080fe200028f0eff */
[----:B------:R-:W-:Y:S01]  /*50b0*/  FFMA R95, R38, 0.69314718246459960938, R103 ;  /* 0x3f317218265f7823 */ /* 0x000fe20000000067 */
[----:B------:R-:W-:-:S02]  /*50c0*/  LEA.HI.X.SX32 R21, R21, R3, 0x1, P6 ;  /* 0x0000000315157211 */ /* 0x000fc400030f0eff */
[-C--:B---3--:R-:W-:Y:S02]  /*50d0*/  IADD3 R22, P4, R55, R2.reuse, RZ ;  /* 0x0000000237167210 */ /* 0x088fe40007f9e0ff */
[-C--:B------:R-:W-:Y:S02]  /*50e0*/  IADD3 R24, P5, R57, R2.reuse, RZ ;  /* 0x0000000239187210 */ /* 0x080fe40007fbe0ff */
[----:B------:R-:W-:Y:S02]  /*50f0*/  IADD3 R26, P6, R59, R2, RZ ;  /* 0x000000023b1a7210 */ /* 0x000fe40007fde0ff */
[-C--:B------:R-:W-:Y:S02]  /*5100*/  LEA.HI.X.SX32 R23, R23, R3.reuse, 0x1, P4 ;  /* 0x0000000317177211 */ /* 0x080fe400020f0eff */
[-C--:B------:R-:W-:Y:S02]  /*5110*/  LEA.HI.X.SX32 R25, R25, R3.reuse, 0x1, P5 ;  /* 0x0000000319197211 */ /* 0x080fe400028f0eff */
[----:B------:R-:W-:-:S02]  /*5120*/  LEA.HI.X.SX32 R27, R27, R3, 0x1, P6 ;  /* 0x000000031b1b7211 */ /* 0x000fc400030f0eff */
[-C--:B------:R-:W-:Y:S02]  /*5130*/  IADD3 R28, P4, R61, R2.reuse, RZ ;  /* 0x000000023d1c7210 */ /* 0x080fe40007f9e0ff */
[-C--:B------:R-:W-:Y:S02]  /*5140*/  IADD3 R30, P5, R63, R2.reuse, RZ ;  /* 0x000000023f1e7210 */ /* 0x080fe40007fbe0ff */
[----:B------:R-:W-:Y:S02]  /*5150*/  IADD3 R32, P6, R67, R2, RZ ;  /* 0x0000000243207210 */ /* 0x000fe40007fde0ff */
[----:B------:R-:W-:Y:S02]  /*5160*/  PRMT R46, R40, 0x7632, R46 ;  /* 0x00007632282e7816 */ /* 0x000fe4000000002e */
[-C--:B------:R-:W-:Y:S02]  /*5170*/  LEA.HI.X.SX32 R29, R29, R3.reuse, 0x1, P4 ;  /* 0x000000031d1d7211 */ /* 0x080fe400020f0eff */
[-C--:B------:R-:W-:Y:S01]  /*5180*/  LEA.HI.X.SX32 R31, R31, R3.reuse, 0x1, P5 ;  /* 0x000000031f1f7211 */ /* 0x080fe200028f0eff */
[----:B------:R0:W-:Y:S01]  /*5190*/  STG.E.U16 [R4.64], R46 ;  /* 0x0000002e04007986 */ /* 0x0001e2000c101506 */
[----:B------:R-:W-:-:S02]  /*51a0*/  LEA.HI.X.SX32 R33, R33, R3, 0x1, P6 ;  /* 0x0000000321217211 */ /* 0x000fc400030f0eff */
[----:B--2---:R-:W-:Y:S01]  /*51b0*/  PRMT R3, R42, 0x7632, R3 ;  /* 0x000076322a037816 */ /* 0x004fe20000000003 */
[----:B------:R4:W-:Y:S01]  /*51c0*/  STG.E.U16 [R6.64], R42 ;  /* 0x0000002a06007986 */ /* 0x0009e2000c101506 */
[----:B------:R-:W-:Y:S02]  /*51d0*/  PRMT R2, R43, 0x7632, R2 ;  /* 0x000076322b027816 */ /* 0x000fe40000000002 */
[----:B------:R-:W-:Y:S01]  /*51e0*/  FSETP.NEU.AND P1, PT, R52, RZ, PT ;  /* 0x000000ff3400720b */ /* 0x000fe20003f2d000 */
[----:B------:R1:W-:Y:S03]  /*51f0*/  STG.E.U16 [R8.64], R3 ;  /* 0x0000000308007986 */ /* 0x0003e6000c101506 */
[----:B------:R-:W-:Y:S01]  /*5200*/  FSEL R37, R37, -INF , P1 ;  /* 0xff80000025257808 */ /* 0x000fe20000800000 */
[----:B------:R-:W-:Y:S01]  /*5210*/  STG.E.U16 [R10.64], R44 ;  /* 0x0000002c0a007986 */ /* 0x000fe2000c101506 */
[----:B0-----:R-:W-:Y:S01]  /*5220*/  PRMT R5, R44, 0x7632, R5 ;  /* 0x000076322c057816 */ /* 0x001fe20000000005 */
[----:B------:R-:W-:Y:S01]  /*5230*/  FFMA R4, R0, 0.69314718246459960938, R65 ;  /* 0x3f31721800047823 */ /* 0x000fe20000000041 */
[----:B----4-:R-:W-:Y:S01]  /*5240*/  PRMT R7, R48, 0x7632, R7 ;  /* 0x0000763230077816 */ /* 0x010fe20000000007 */
[----:B------:R-:W-:-:S02]  /*5250*/  FFMA R94, R37, 0.69314718246459960938, R94 ;  /* 0x3f317218255e7823 */ /* 0x000fc4000000005e */
[----:B------:R0:W-:Y:S01]  /*5260*/  STG.E.U16 [R12.64], R5 ;  /* 0x000000050c007986 */ /* 0x0001e2000c101506 */
[----:B------:R-:W-:Y:S02]  /*5270*/  PRMT R6, R45, 0x7632, R6 ;  /* 0x000076322d067816 */ /* 0x000fe40000000006 */
[----:B-1----:R-:W-:Y:S01]  /*5280*/  PRMT R9, R41, 0x7632, R9 ;  /* 0x0000763229097816 */ /* 0x002fe20000000009 */
[----:B------:R-:W-:Y:S01]  /*5290*/  STG.E.U16 [R14.64], R48 ;  /* 0x000000300e007986 */ /* 0x000fe2000c101506 */
[----:B------:R-:W-:Y:S02]  /*52a0*/  PRMT R8, R49, 0x7632, R8 ;  /* 0x0000763231087816 */ /* 0x000fe40000000008 */
[----:B------:R-:W-:Y:S01]  /*52b0*/  FSEL R3, R36, -INF , P2 ;  /* 0xff80000024037808 */ /* 0x000fe20001000000 */
[----:B------:R-:W-:Y:S04]  /*52c0*/  STG.E.U16 [R16.64], R7 ;  /* 0x0000000710007986 */ /* 0x000fe8000c101506 */
[----:B------:R-:W-:Y:S01]  /*52d0*/  STG.E.U16 [R18.64], R41 ;  /* 0x0000002912007986 */ /* 0x000fe2000c101506 */
[----:B0-----:R-:W-:-:S02]  /*52e0*/  FFMA R5, R3, 0.69314718246459960938, R66 ;  /* 0x3f31721803057823 */ /* 0x001fc40000000042 */
[C---:B------:R-:W-:Y:S01]  /*52f0*/  IMAD.SHL.U32 R3, R35.reuse, 0x4, RZ ;  /* 0x0000000423037824 */ /* 0x040fe200078e00ff */
[----:B------:R-:W-:Y:S01]  /*5300*/  STG.E.U16 [R20.64], R9 ;  /* 0x0000000914007986 */ /* 0x000fe2000c101506 */
[----:B------:R-:W-:-:S03]  /*5310*/  IMAD.HI R35, R35, 0x4, RZ ;  /* 0x0000000423237827 */ /* 0x000fc600078e02ff */
[----:B------:R-:W-:Y:S04]  /*5320*/  STG.E.U16 [R22.64], R43 ;  /* 0x0000002b16007986 */ /* 0x000fe8000c101506 */
[----:B------:R0:W-:Y:S04]  /*5330*/  STG.E.U16 [R24.64], R2 ;  /* 0x0000000218007986 */ /* 0x0001e8000c101506 */
[----:B------:R-:W-:Y:S04]  /*5340*/  STG.E.U16 [R26.64], R45 ;  /* 0x0000002d1a007986 */ /* 0x000fe8000c101506 */
[----:B------:R-:W-:Y:S04]  /*5350*/  STG.E.U16 [R28.64], R6 ;  /* 0x000000061c007986 */ /* 0x000fe8000c101506 */
[----:B------:R-:W-:Y:S01]  /*5360*/  STG.E.U16 [R30.64], R49 ;  /* 0x000000311e007986 */ /* 0x000fe2000c101506 */
[C---:B0-----:R-:W-:Y:S01]  /*5370*/  SHF.L.U32 R2, R34.reuse, 0x2, RZ ;  /* 0x0000000222027819 */ /* 0x041fe200000006ff */
[----:B------:R-:W-:-:S02]  /*5380*/  IMAD.HI R34, R34, 0x4, RZ ;  /* 0x0000000422227827 */ /* 0x000fc400078e02ff */
[----:B------:R-:W-:Y:S04]  /*5390*/  STG.E.U16 [R32.64], R8 ;  /* 0x0000000820007986 */ /* 0x000fe8000c101506 */
[----:B------:R-:W-:Y:S01]  /*53a0*/  BAR.SYNC.DEFER_BLOCKING 0x0 ;  /* 0x0000000000007b1d */ /* 0x000fe20000010000 */
[----:B------:R-:W-:-:S04]  /*53b0*/  IADD3 R2, P0, P1, R3, c[0x0][0x180], R2 ;  /* 0x0000600003027a10 */ /* 0x000fc8000791e002 */
[----:B------:R-:W-:Y:S01]  /*53c0*/  IADD3.X R3, R35, c[0x0][0x184], R34, P0, P1 ;  /* 0x0000610023037a10 */ /* 0x000fe200007e2422 */
[----:B------:R-:W-:Y:S04]  /*53d0*/  STS.64 [R47], R4 ;  /* 0x000000042f007388 */ /* 0x000fe80000000a00 */
[----:B------:R-:W-:Y:S04]  /*53e0*/  STS.64 [R47+0x200], R94 ;  /* 0x0002005e2f007388 */ /* 0x000fe80000000a00 */
[----:B------:R-:W-:Y:S06]  /*53f0*/  BAR.SYNC.DEFER_BLOCKING 0x0 ;  /* 0x0000000000007b1d */ /* 0x000fec0000010000 */
[----:B------:R-:W0:Y:S04]  /*5400*/  LDS R39, [R39] ;  /* 0x0000000027277984 */ /* 0x000e280000000800 */
[----:B0-----:R-:W-:Y:S01]  /*5410*/  STG.E [R2.64], R39 ;  /* 0x0000002702007986 */ /* 0x001fe2000c101906 */
[----:B------:R-:W-:Y:S05]  /*5420*/  EXIT ;  /* 0x000000000000794d */ /* 0x000fea0003800000 */
.L_x_2:
[----:B------:R-:W-:-:S00]  /*5430*/  BRA `(.L_x_2) ;  /* 0xfffffff000007947 */ /* 0x000fc0000383ffff */
[----:B------:R-:W-:-:S00]  /*5440*/  NOP ;  /* 0x0000000000007918 */ /* 0x000fc00000000000 */
        /* <DEDUP_REMOVED lines=11> */
.L_x_3:


//--------------------- .nv.global.init           --------------------------
	.section	.nv.global.init,"aw",@progbits
.nv.global.init:
	.type		_$_str,@object
	.size		_$_str,(.L_0 - _$_str)
_$_str:
        /*0000*/ 	.byte	0x5f, 0x5f, 0x43, 0x55, 0x44, 0x41, 0x5f, 0x46, 0x54, 0x5a, 0x00
.L_0:


//--------------------- .nv.shared.attn_fwd       --------------------------
	.section	.nv.shared.attn_fwd,"aw",@nobits
	.sectionflags	@""
	.align	16
